//
// Generated by NVIDIA NVVM Compiler
//
// Compiler Build ID: CL-36424714
// Cuda compilation tools, release 13.0, V13.0.88
// Based on NVVM 20.0.0
//

.version 9.0
.target sm_100
.address_size 64

.func  (.param .b64 func_retval0) _Z9potentiald21metropolis_parameters
(
	.param .b64 _Z9potentiald21metropolis_parameters_param_0,
	.param .align 8 .b8 _Z9potentiald21metropolis_parameters_param_1[136]
)
;
.func  (.param .b64 func_retval0) __internal_accurate_pow
(
	.param .b64 __internal_accurate_pow_param_0,
	.param .b64 __internal_accurate_pow_param_1
)
;
.global .align 4 .b8 precalc_xorwow_matrix[102400];
.global .align 4 .b8 precalc_xorwow_offset_matrix[102400];
.global .align 4 .b8 mrg32k3aM1[2304];
.global .align 4 .b8 mrg32k3aM2[2304];
.global .align 4 .b8 mrg32k3aM1SubSeq[2016];
.global .align 4 .b8 mrg32k3aM2SubSeq[2016];
.global .align 4 .b8 mrg32k3aM1Seq[2304];
.global .align 4 .b8 mrg32k3aM2Seq[2304];
.const .align 8 .b8 __cr_lgamma_table[72];
.global .align 8 .u64 potential_ptr = _Z9potentiald21metropolis_parameters;

.func  (.param .b64 func_retval0) _Z9potentiald21metropolis_parameters(
	.param .b64 _Z9potentiald21metropolis_parameters_param_0,
	.param .align 8 .b8 _Z9potentiald21metropolis_parameters_param_1[136]
)
{
	.reg .pred 	%p<40>;
	.reg .b32 	%r<52>;
	.reg .b64 	%rd<2>;
	.reg .b64 	%fd<56>;

	ld.param.f64 	%fd25, [_Z9potentiald21metropolis_parameters_param_0];
	ld.param.f64 	%fd1, [_Z9potentiald21metropolis_parameters_param_1+120];
	{
	.reg .b32 %temp; 
	mov.b64 	{%temp, %r1}, %fd1;
	}
	mov.f64 	%fd26, 0d4000000000000000;
	{
	.reg .b32 %temp; 
	mov.b64 	{%temp, %r7}, %fd26;
	}
	and.b32  	%r3, %r7, 2146435072;
	setp.eq.s32 	%p1, %r3, 1062207488;
	abs.f64 	%fd2, %fd1;
	{ // callseq 0, 0
	.param .b64 param0;
	st.param.f64 	[param0], %fd2;
	.param .b64 param1;
	st.param.f64 	[param1], 0d4000000000000000;
	.param .b64 retval0;
	call.uni (retval0), 
	__internal_accurate_pow, 
	(
	param0, 
	param1
	);
	ld.param.f64 	%fd27, [retval0];
	} // callseq 0
	setp.lt.s32 	%p2, %r1, 0;
	neg.f64 	%fd29, %fd27;
	selp.f64 	%fd30, %fd29, %fd27, %p1;
	selp.f64 	%fd51, %fd30, %fd27, %p2;
	setp.neu.f64 	%p3, %fd1, 0d0000000000000000;
	@%p3 bra 	$L__BB0_2;
	setp.eq.s32 	%p4, %r3, 1062207488;
	selp.b32 	%r8, %r1, 0, %p4;
	setp.lt.s32 	%p5, %r7, 0;
	or.b32  	%r9, %r8, 2146435072;
	selp.b32 	%r10, %r9, %r8, %p5;
	mov.b32 	%r11, 0;
	mov.b64 	%fd51, {%r11, %r10};
$L__BB0_2:
	add.f64 	%fd31, %fd1, 0d4000000000000000;
	{
	.reg .b32 %temp; 
	mov.b64 	{%temp, %r12}, %fd31;
	}
	and.b32  	%r13, %r12, 2146435072;
	setp.ne.s32 	%p6, %r13, 2146435072;
	@%p6 bra 	$L__BB0_7;
	setp.num.f64 	%p7, %fd1, %fd1;
	@%p7 bra 	$L__BB0_5;
	mov.f64 	%fd32, 0d4000000000000000;
	add.rn.f64 	%fd51, %fd1, %fd32;
	bra.uni 	$L__BB0_7;
$L__BB0_5:
	setp.neu.f64 	%p8, %fd2, 0d7FF0000000000000;
	@%p8 bra 	$L__BB0_7;
	setp.lt.s32 	%p9, %r1, 0;
	setp.eq.s32 	%p10, %r3, 1062207488;
	setp.lt.s32 	%p11, %r7, 0;
	selp.b32 	%r15, 0, 2146435072, %p11;
	and.b32  	%r16, %r7, 2147483647;
	setp.ne.s32 	%p12, %r16, 1071644672;
	or.b32  	%r17, %r15, -2147483648;
	selp.b32 	%r18, %r17, %r15, %p12;
	selp.b32 	%r19, %r18, %r15, %p10;
	selp.b32 	%r20, %r19, %r15, %p9;
	mov.b32 	%r21, 0;
	mov.b64 	%fd51, {%r21, %r20};
$L__BB0_7:
	setp.eq.s32 	%p13, %r3, 1062207488;
	setp.eq.f64 	%p14, %fd1, 0d3FF0000000000000;
	mul.f64 	%fd33, %fd51, 0d3FE0000000000000;
	selp.f64 	%fd9, 0d3FE0000000000000, %fd33, %p14;
	{
	.reg .b32 %temp; 
	mov.b64 	{%temp, %r4}, %fd25;
	}
	abs.f64 	%fd10, %fd25;
	{ // callseq 1, 0
	.param .b64 param0;
	st.param.f64 	[param0], %fd10;
	.param .b64 param1;
	st.param.f64 	[param1], 0d4000000000000000;
	.param .b64 retval0;
	call.uni (retval0), 
	__internal_accurate_pow, 
	(
	param0, 
	param1
	);
	ld.param.f64 	%fd34, [retval0];
	} // callseq 1
	setp.lt.s32 	%p15, %r4, 0;
	neg.f64 	%fd36, %fd34;
	selp.f64 	%fd37, %fd36, %fd34, %p13;
	selp.f64 	%fd53, %fd37, %fd34, %p15;
	setp.neu.f64 	%p16, %fd25, 0d0000000000000000;
	@%p16 bra 	$L__BB0_9;
	setp.eq.s32 	%p17, %r3, 1062207488;
	selp.b32 	%r23, %r4, 0, %p17;
	setp.lt.s32 	%p18, %r7, 0;
	or.b32  	%r24, %r23, 2146435072;
	selp.b32 	%r25, %r24, %r23, %p18;
	mov.b32 	%r26, 0;
	mov.b64 	%fd53, {%r26, %r25};
$L__BB0_9:
	add.f64 	%fd38, %fd25, 0d4000000000000000;
	{
	.reg .b32 %temp; 
	mov.b64 	{%temp, %r27}, %fd38;
	}
	and.b32  	%r28, %r27, 2146435072;
	setp.ne.s32 	%p19, %r28, 2146435072;
	@%p19 bra 	$L__BB0_14;
	setp.num.f64 	%p20, %fd25, %fd25;
	@%p20 bra 	$L__BB0_12;
	mov.f64 	%fd39, 0d4000000000000000;
	add.rn.f64 	%fd53, %fd25, %fd39;
	bra.uni 	$L__BB0_14;
$L__BB0_12:
	setp.neu.f64 	%p21, %fd10, 0d7FF0000000000000;
	@%p21 bra 	$L__BB0_14;
	setp.lt.s32 	%p22, %r4, 0;
	setp.eq.s32 	%p23, %r3, 1062207488;
	setp.lt.s32 	%p24, %r7, 0;
	selp.b32 	%r30, 0, 2146435072, %p24;
	and.b32  	%r31, %r7, 2147483647;
	setp.ne.s32 	%p25, %r31, 1071644672;
	or.b32  	%r32, %r30, -2147483648;
	selp.b32 	%r33, %r32, %r30, %p25;
	selp.b32 	%r34, %r33, %r30, %p23;
	selp.b32 	%r35, %r34, %r30, %p22;
	mov.b32 	%r36, 0;
	mov.b64 	%fd53, {%r36, %r35};
$L__BB0_14:
	setp.neu.f64 	%p26, %fd25, 0d0000000000000000;
	setp.lt.s32 	%p27, %r4, 0;
	setp.eq.f64 	%p28, %fd25, 0d3FF0000000000000;
	selp.f64 	%fd40, 0d3FF0000000000000, %fd53, %p28;
	mul.f64 	%fd17, %fd9, %fd40;
	ld.param.f64 	%fd18, [_Z9potentiald21metropolis_parameters_param_1+112];
	mov.f64 	%fd41, 0d4010000000000000;
	{
	.reg .b32 %temp; 
	mov.b64 	{%temp, %r37}, %fd41;
	}
	and.b32  	%r6, %r37, 2146435072;
	setp.eq.s32 	%p29, %r6, 1072693248;
	{ // callseq 2, 0
	.param .b64 param0;
	st.param.f64 	[param0], %fd10;
	.param .b64 param1;
	st.param.f64 	[param1], 0d4010000000000000;
	.param .b64 retval0;
	call.uni (retval0), 
	__internal_accurate_pow, 
	(
	param0, 
	param1
	);
	ld.param.f64 	%fd42, [retval0];
	} // callseq 2
	neg.f64 	%fd44, %fd42;
	selp.f64 	%fd45, %fd44, %fd42, %p29;
	selp.f64 	%fd55, %fd45, %fd42, %p27;
	@%p26 bra 	$L__BB0_16;
	setp.eq.s32 	%p30, %r6, 1072693248;
	selp.b32 	%r38, %r4, 0, %p30;
	setp.lt.s32 	%p31, %r37, 0;
	or.b32  	%r39, %r38, 2146435072;
	selp.b32 	%r40, %r39, %r38, %p31;
	mov.b32 	%r41, 0;
	mov.b64 	%fd55, {%r41, %r40};
$L__BB0_16:
	add.f64 	%fd46, %fd25, 0d4010000000000000;
	{
	.reg .b32 %temp; 
	mov.b64 	{%temp, %r42}, %fd46;
	}
	and.b32  	%r43, %r42, 2146435072;
	setp.ne.s32 	%p32, %r43, 2146435072;
	@%p32 bra 	$L__BB0_21;
	setp.num.f64 	%p33, %fd25, %fd25;
	@%p33 bra 	$L__BB0_19;
	mov.f64 	%fd47, 0d4010000000000000;
	add.rn.f64 	%fd55, %fd25, %fd47;
	bra.uni 	$L__BB0_21;
$L__BB0_19:
	setp.neu.f64 	%p34, %fd10, 0d7FF0000000000000;
	@%p34 bra 	$L__BB0_21;
	setp.eq.s32 	%p35, %r6, 1072693248;
	setp.lt.s32 	%p36, %r4, 0;
	setp.lt.s32 	%p37, %r37, 0;
	selp.b32 	%r45, 0, 2146435072, %p37;
	and.b32  	%r46, %r37, 2147483647;
	setp.ne.s32 	%p38, %r46, 1071644672;
	or.b32  	%r47, %r45, -2147483648;
	selp.b32 	%r48, %r47, %r45, %p38;
	selp.b32 	%r49, %r48, %r45, %p35;
	selp.b32 	%r50, %r49, %r45, %p36;
	mov.b32 	%r51, 0;
	mov.b64 	%fd55, {%r51, %r50};
$L__BB0_21:
	setp.eq.f64 	%p39, %fd25, 0d3FF0000000000000;
	selp.f64 	%fd48, 0d3FF0000000000000, %fd55, %p39;
	fma.rn.f64 	%fd49, %fd18, %fd48, %fd17;
	st.param.f64 	[func_retval0], %fd49;
	ret;

}
	// .globl	_Z15setup_randomizeP17curandStateXORWOWm
.visible .entry _Z15setup_randomizeP17curandStateXORWOWm(
	.param .u64 .ptr .align 1 _Z15setup_randomizeP17curandStateXORWOWm_param_0,
	.param .u64 _Z15setup_randomizeP17curandStateXORWOWm_param_1
)
{
	.reg .pred 	%p<26>;
	.reg .b32 	%r<409>;
	.reg .b64 	%rd<21>;

	ld.param.u64 	%rd11, [_Z15setup_randomizeP17curandStateXORWOWm_param_0];
	ld.param.u64 	%rd12, [_Z15setup_randomizeP17curandStateXORWOWm_param_1];
	mov.u32 	%r1, %ntid.x;
	mov.u32 	%r186, %ctaid.x;
	mov.u32 	%r187, %tid.x;
	mad.lo.s32 	%r314, %r1, %r186, %r187;
	cvt.u64.u32 	%rd20, %r314;
	setp.le.u64 	%p1, %rd12, %rd20;
	@%p1 bra 	$L__BB1_45;
	cvta.to.global.u64 	%rd2, %rd11;
$L__BB1_2:
	mad.lo.s64 	%rd4, %rd20, 48, %rd2;
	mov.b32 	%r188, 1593684748;
	mov.b32 	%r189, 832094735;
	st.global.v2.u32 	[%rd4], {%r189, %r188};
	mov.b32 	%r190, -123459836;
	mov.b32 	%r191, 1111207954;
	st.global.v2.u32 	[%rd4+8], {%r191, %r190};
	mov.b32 	%r192, 1476011280;
	mov.b32 	%r193, -589760388;
	st.global.v2.u32 	[%rd4+16], {%r193, %r192};
	setp.eq.s64 	%p2, %rd20, 0;
	@%p2 bra 	$L__BB1_44;
	mov.b32 	%r315, 0;
$L__BB1_4:
	and.b64  	%rd6, %rd20, 3;
	setp.eq.s64 	%p3, %rd6, 0;
	@%p3 bra 	$L__BB1_43;
	mul.wide.u32 	%rd13, %r315, 3200;
	mov.u64 	%rd14, precalc_xorwow_matrix;
	add.s64 	%rd7, %rd14, %rd13;
	cvt.u32.u64 	%r5, %rd6;
	mov.b32 	%r316, 0;
$L__BB1_6:
	mov.b32 	%r329, 0;
	mov.u32 	%r330, %r329;
	mov.u32 	%r331, %r329;
	mov.u32 	%r332, %r329;
	mov.u32 	%r333, %r329;
	mov.u32 	%r322, %r329;
$L__BB1_7:
	mul.wide.u32 	%rd15, %r322, 4;
	add.s64 	%rd16, %rd4, %rd15;
	ld.global.u32 	%r13, [%rd16+4];
	shl.b32 	%r14, %r322, 5;
	mov.b32 	%r328, 0;
$L__BB1_8:
	.pragma "nounroll";
	shr.u32 	%r198, %r13, %r328;
	and.b32  	%r199, %r198, 1;
	setp.eq.b32 	%p4, %r199, 1;
	not.pred 	%p5, %p4;
	add.s32 	%r200, %r14, %r328;
	mul.lo.s32 	%r201, %r200, 5;
	mul.wide.u32 	%rd17, %r201, 4;
	add.s64 	%rd8, %rd7, %rd17;
	@%p5 bra 	$L__BB1_10;
	ld.global.u32 	%r202, [%rd8];
	xor.b32  	%r333, %r333, %r202;
	ld.global.u32 	%r203, [%rd8+4];
	xor.b32  	%r332, %r332, %r203;
	ld.global.u32 	%r204, [%rd8+8];
	xor.b32  	%r331, %r331, %r204;
	ld.global.u32 	%r205, [%rd8+12];
	xor.b32  	%r330, %r330, %r205;
	ld.global.u32 	%r206, [%rd8+16];
	xor.b32  	%r329, %r329, %r206;
$L__BB1_10:
	and.b32  	%r208, %r198, 2;
	setp.eq.s32 	%p6, %r208, 0;
	@%p6 bra 	$L__BB1_12;
	ld.global.u32 	%r209, [%rd8+20];
	xor.b32  	%r333, %r333, %r209;
	ld.global.u32 	%r210, [%rd8+24];
	xor.b32  	%r332, %r332, %r210;
	ld.global.u32 	%r211, [%rd8+28];
	xor.b32  	%r331, %r331, %r211;
	ld.global.u32 	%r212, [%rd8+32];
	xor.b32  	%r330, %r330, %r212;
	ld.global.u32 	%r213, [%rd8+36];
	xor.b32  	%r329, %r329, %r213;
$L__BB1_12:
	and.b32  	%r215, %r198, 4;
	setp.eq.s32 	%p7, %r215, 0;
	@%p7 bra 	$L__BB1_14;
	ld.global.u32 	%r216, [%rd8+40];
	xor.b32  	%r333, %r333, %r216;
	ld.global.u32 	%r217, [%rd8+44];
	xor.b32  	%r332, %r332, %r217;
	ld.global.u32 	%r218, [%rd8+48];
	xor.b32  	%r331, %r331, %r218;
	ld.global.u32 	%r219, [%rd8+52];
	xor.b32  	%r330, %r330, %r219;
	ld.global.u32 	%r220, [%rd8+56];
	xor.b32  	%r329, %r329, %r220;
$L__BB1_14:
	and.b32  	%r222, %r198, 8;
	setp.eq.s32 	%p8, %r222, 0;
	@%p8 bra 	$L__BB1_16;
	ld.global.u32 	%r223, [%rd8+60];
	xor.b32  	%r333, %r333, %r223;
	ld.global.u32 	%r224, [%rd8+64];
	xor.b32  	%r332, %r332, %r224;
	ld.global.u32 	%r225, [%rd8+68];
	xor.b32  	%r331, %r331, %r225;
	ld.global.u32 	%r226, [%rd8+72];
	xor.b32  	%r330, %r330, %r226;
	ld.global.u32 	%r227, [%rd8+76];
	xor.b32  	%r329, %r329, %r227;
$L__BB1_16:
	and.b32  	%r229, %r198, 16;
	setp.eq.s32 	%p9, %r229, 0;
	@%p9 bra 	$L__BB1_18;
	ld.global.u32 	%r230, [%rd8+80];
	xor.b32  	%r333, %r333, %r230;
	ld.global.u32 	%r231, [%rd8+84];
	xor.b32  	%r332, %r332, %r231;
	ld.global.u32 	%r232, [%rd8+88];
	xor.b32  	%r331, %r331, %r232;
	ld.global.u32 	%r233, [%rd8+92];
	xor.b32  	%r330, %r330, %r233;
	ld.global.u32 	%r234, [%rd8+96];
	xor.b32  	%r329, %r329, %r234;
$L__BB1_18:
	and.b32  	%r236, %r198, 32;
	setp.eq.s32 	%p10, %r236, 0;
	@%p10 bra 	$L__BB1_20;
	ld.global.u32 	%r237, [%rd8+100];
	xor.b32  	%r333, %r333, %r237;
	ld.global.u32 	%r238, [%rd8+104];
	xor.b32  	%r332, %r332, %r238;
	ld.global.u32 	%r239, [%rd8+108];
	xor.b32  	%r331, %r331, %r239;
	ld.global.u32 	%r240, [%rd8+112];
	xor.b32  	%r330, %r330, %r240;
	ld.global.u32 	%r241, [%rd8+116];
	xor.b32  	%r329, %r329, %r241;
$L__BB1_20:
	and.b32  	%r243, %r198, 64;
	setp.eq.s32 	%p11, %r243, 0;
	@%p11 bra 	$L__BB1_22;
	ld.global.u32 	%r244, [%rd8+120];
	xor.b32  	%r333, %r333, %r244;
	ld.global.u32 	%r245, [%rd8+124];
	xor.b32  	%r332, %r332, %r245;
	ld.global.u32 	%r246, [%rd8+128];
	xor.b32  	%r331, %r331, %r246;
	ld.global.u32 	%r247, [%rd8+132];
	xor.b32  	%r330, %r330, %r247;
	ld.global.u32 	%r248, [%rd8+136];
	xor.b32  	%r329, %r329, %r248;
$L__BB1_22:
	and.b32  	%r250, %r198, 128;
	setp.eq.s32 	%p12, %r250, 0;
	@%p12 bra 	$L__BB1_24;
	ld.global.u32 	%r251, [%rd8+140];
	xor.b32  	%r333, %r333, %r251;
	ld.global.u32 	%r252, [%rd8+144];
	xor.b32  	%r332, %r332, %r252;
	ld.global.u32 	%r253, [%rd8+148];
	xor.b32  	%r331, %r331, %r253;
	ld.global.u32 	%r254, [%rd8+152];
	xor.b32  	%r330, %r330, %r254;
	ld.global.u32 	%r255, [%rd8+156];
	xor.b32  	%r329, %r329, %r255;
$L__BB1_24:
	and.b32  	%r257, %r198, 256;
	setp.eq.s32 	%p13, %r257, 0;
	@%p13 bra 	$L__BB1_26;
	ld.global.u32 	%r258, [%rd8+160];
	xor.b32  	%r333, %r333, %r258;
	ld.global.u32 	%r259, [%rd8+164];
	xor.b32  	%r332, %r332, %r259;
	ld.global.u32 	%r260, [%rd8+168];
	xor.b32  	%r331, %r331, %r260;
	ld.global.u32 	%r261, [%rd8+172];
	xor.b32  	%r330, %r330, %r261;
	ld.global.u32 	%r262, [%rd8+176];
	xor.b32  	%r329, %r329, %r262;
$L__BB1_26:
	and.b32  	%r264, %r198, 512;
	setp.eq.s32 	%p14, %r264, 0;
	@%p14 bra 	$L__BB1_28;
	ld.global.u32 	%r265, [%rd8+180];
	xor.b32  	%r333, %r333, %r265;
	ld.global.u32 	%r266, [%rd8+184];
	xor.b32  	%r332, %r332, %r266;
	ld.global.u32 	%r267, [%rd8+188];
	xor.b32  	%r331, %r331, %r267;
	ld.global.u32 	%r268, [%rd8+192];
	xor.b32  	%r330, %r330, %r268;
	ld.global.u32 	%r269, [%rd8+196];
	xor.b32  	%r329, %r329, %r269;
$L__BB1_28:
	and.b32  	%r271, %r198, 1024;
	setp.eq.s32 	%p15, %r271, 0;
	@%p15 bra 	$L__BB1_30;
	ld.global.u32 	%r272, [%rd8+200];
	xor.b32  	%r333, %r333, %r272;
	ld.global.u32 	%r273, [%rd8+204];
	xor.b32  	%r332, %r332, %r273;
	ld.global.u32 	%r274, [%rd8+208];
	xor.b32  	%r331, %r331, %r274;
	ld.global.u32 	%r275, [%rd8+212];
	xor.b32  	%r330, %r330, %r275;
	ld.global.u32 	%r276, [%rd8+216];
	xor.b32  	%r329, %r329, %r276;
$L__BB1_30:
	and.b32  	%r278, %r198, 2048;
	setp.eq.s32 	%p16, %r278, 0;
	@%p16 bra 	$L__BB1_32;
	ld.global.u32 	%r279, [%rd8+220];
	xor.b32  	%r333, %r333, %r279;
	ld.global.u32 	%r280, [%rd8+224];
	xor.b32  	%r332, %r332, %r280;
	ld.global.u32 	%r281, [%rd8+228];
	xor.b32  	%r331, %r331, %r281;
	ld.global.u32 	%r282, [%rd8+232];
	xor.b32  	%r330, %r330, %r282;
	ld.global.u32 	%r283, [%rd8+236];
	xor.b32  	%r329, %r329, %r283;
$L__BB1_32:
	and.b32  	%r285, %r198, 4096;
	setp.eq.s32 	%p17, %r285, 0;
	@%p17 bra 	$L__BB1_34;
	ld.global.u32 	%r286, [%rd8+240];
	xor.b32  	%r333, %r333, %r286;
	ld.global.u32 	%r287, [%rd8+244];
	xor.b32  	%r332, %r332, %r287;
	ld.global.u32 	%r288, [%rd8+248];
	xor.b32  	%r331, %r331, %r288;
	ld.global.u32 	%r289, [%rd8+252];
	xor.b32  	%r330, %r330, %r289;
	ld.global.u32 	%r290, [%rd8+256];
	xor.b32  	%r329, %r329, %r290;
$L__BB1_34:
	and.b32  	%r292, %r198, 8192;
	setp.eq.s32 	%p18, %r292, 0;
	@%p18 bra 	$L__BB1_36;
	ld.global.u32 	%r293, [%rd8+260];
	xor.b32  	%r333, %r333, %r293;
	ld.global.u32 	%r294, [%rd8+264];
	xor.b32  	%r332, %r332, %r294;
	ld.global.u32 	%r295, [%rd8+268];
	xor.b32  	%r331, %r331, %r295;
	ld.global.u32 	%r296, [%rd8+272];
	xor.b32  	%r330, %r330, %r296;
	ld.global.u32 	%r297, [%rd8+276];
	xor.b32  	%r329, %r329, %r297;
$L__BB1_36:
	and.b32  	%r299, %r198, 16384;
	setp.eq.s32 	%p19, %r299, 0;
	@%p19 bra 	$L__BB1_38;
	ld.global.u32 	%r300, [%rd8+280];
	xor.b32  	%r333, %r333, %r300;
	ld.global.u32 	%r301, [%rd8+284];
	xor.b32  	%r332, %r332, %r301;
	ld.global.u32 	%r302, [%rd8+288];
	xor.b32  	%r331, %r331, %r302;
	ld.global.u32 	%r303, [%rd8+292];
	xor.b32  	%r330, %r330, %r303;
	ld.global.u32 	%r304, [%rd8+296];
	xor.b32  	%r329, %r329, %r304;
$L__BB1_38:
	and.b32  	%r306, %r198, 32768;
	setp.eq.s32 	%p20, %r306, 0;
	@%p20 bra 	$L__BB1_40;
	ld.global.u32 	%r307, [%rd8+300];
	xor.b32  	%r333, %r333, %r307;
	ld.global.u32 	%r308, [%rd8+304];
	xor.b32  	%r332, %r332, %r308;
	ld.global.u32 	%r309, [%rd8+308];
	xor.b32  	%r331, %r331, %r309;
	ld.global.u32 	%r310, [%rd8+312];
	xor.b32  	%r330, %r330, %r310;
	ld.global.u32 	%r311, [%rd8+316];
	xor.b32  	%r329, %r329, %r311;
$L__BB1_40:
	add.s32 	%r328, %r328, 16;
	setp.ne.s32 	%p21, %r328, 32;
	@%p21 bra 	$L__BB1_8;
	mad.lo.s32 	%r312, %r322, -31, %r14;
	add.s32 	%r322, %r312, 1;
	setp.ne.s32 	%p22, %r322, 5;
	@%p22 bra 	$L__BB1_7;
	st.global.u32 	[%rd4+4], %r333;
	st.global.u32 	[%rd4+8], %r332;
	st.global.u32 	[%rd4+12], %r331;
	st.global.u32 	[%rd4+16], %r330;
	st.global.u32 	[%rd4+20], %r329;
	add.s32 	%r316, %r316, 1;
	setp.lt.u32 	%p23, %r316, %r5;
	@%p23 bra 	$L__BB1_6;
$L__BB1_43:
	shr.u64 	%rd9, %rd20, 2;
	add.s32 	%r315, %r315, 1;
	setp.gt.u64 	%p24, %rd20, 3;
	mov.u64 	%rd20, %rd9;
	@%p24 bra 	$L__BB1_4;
$L__BB1_44:
	mov.b32 	%r313, 0;
	st.global.v2.u32 	[%rd4+24], {%r313, %r313};
	st.global.u32 	[%rd4+32], %r313;
	mov.b64 	%rd18, 0;
	st.global.u64 	[%rd4+40], %rd18;
	add.s32 	%r314, %r314, %r1;
	cvt.u64.u32 	%rd20, %r314;
	setp.gt.u64 	%p25, %rd12, %rd20;
	@%p25 bra 	$L__BB1_2;
$L__BB1_45:
	ret;

}
	// .globl	_Z22randomize_double_arrayPdmddP17curandStateXORWOW
.visible .entry _Z22randomize_double_arrayPdmddP17curandStateXORWOW(
	.param .u64 .ptr .align 1 _Z22randomize_double_arrayPdmddP17curandStateXORWOW_param_0,
	.param .u64 _Z22randomize_double_arrayPdmddP17curandStateXORWOW_param_1,
	.param .f64 _Z22randomize_double_arrayPdmddP17curandStateXORWOW_param_2,
	.param .f64 _Z22randomize_double_arrayPdmddP17curandStateXORWOW_param_3,
	.param .u64 .ptr .align 1 _Z22randomize_double_arrayPdmddP17curandStateXORWOW_param_4
)
{
	.reg .pred 	%p<3>;
	.reg .b32 	%r<58>;
	.reg .b32 	%f<2>;
	.reg .b64 	%rd<17>;
	.reg .b64 	%fd<8>;

	ld.param.u64 	%rd6, [_Z22randomize_double_arrayPdmddP17curandStateXORWOW_param_0];
	ld.param.u64 	%rd7, [_Z22randomize_double_arrayPdmddP17curandStateXORWOW_param_1];
	ld.param.f64 	%fd3, [_Z22randomize_double_arrayPdmddP17curandStateXORWOW_param_2];
	ld.param.f64 	%fd4, [_Z22randomize_double_arrayPdmddP17curandStateXORWOW_param_3];
	ld.param.u64 	%rd8, [_Z22randomize_double_arrayPdmddP17curandStateXORWOW_param_4];
	cvta.to.global.u64 	%rd9, %rd8;
	mov.u32 	%r1, %ntid.x;
	mov.u32 	%r28, %ctaid.x;
	mov.u32 	%r29, %tid.x;
	mad.lo.s32 	%r45, %r1, %r28, %r29;
	cvt.u64.u32 	%rd16, %r45;
	mul.wide.u32 	%rd10, %r45, 48;
	add.s64 	%rd2, %rd9, %rd10;
	ld.global.v2.u32 	{%r57, %r56}, [%rd2];
	ld.global.v2.u32 	{%r55, %r54}, [%rd2+8];
	ld.global.v2.u32 	{%r53, %r52}, [%rd2+16];
	ld.global.v2.u32 	{%r9, %r10}, [%rd2+24];
	ld.global.f32 	%f1, [%rd2+32];
	ld.global.f64 	%fd1, [%rd2+40];
	setp.le.u64 	%p1, %rd7, %rd16;
	@%p1 bra 	$L__BB2_3;
	sub.f64 	%fd2, %fd4, %fd3;
	cvta.to.global.u64 	%rd3, %rd6;
	mov.u32 	%r49, %r55;
	mov.u32 	%r51, %r56;
$L__BB2_2:
	mov.u32 	%r56, %r54;
	mov.u32 	%r54, %r52;
	mov.u32 	%r55, %r53;
	shr.u32 	%r30, %r51, 2;
	xor.b32  	%r31, %r30, %r51;
	shl.b32 	%r32, %r54, 4;
	shl.b32 	%r33, %r31, 1;
	xor.b32  	%r34, %r32, %r33;
	xor.b32  	%r35, %r34, %r54;
	xor.b32  	%r53, %r35, %r31;
	add.s32 	%r36, %r57, %r53;
	add.s32 	%r37, %r36, 362437;
	shr.u32 	%r38, %r49, 2;
	xor.b32  	%r39, %r38, %r49;
	shl.b32 	%r40, %r53, 4;
	shl.b32 	%r41, %r39, 1;
	xor.b32  	%r42, %r41, %r40;
	xor.b32  	%r43, %r42, %r39;
	xor.b32  	%r52, %r43, %r53;
	add.s32 	%r57, %r57, 724874;
	add.s32 	%r44, %r52, %r57;
	cvt.u64.u32 	%rd11, %r37;
	mul.wide.u32 	%rd12, %r44, 2097152;
	xor.b64  	%rd13, %rd12, %rd11;
	cvt.rn.f64.u64 	%fd5, %rd13;
	fma.rn.f64 	%fd6, %fd5, 0d3CA0000000000000, 0d3C90000000000000;
	fma.rn.f64 	%fd7, %fd2, %fd6, %fd3;
	shl.b64 	%rd14, %rd16, 3;
	add.s64 	%rd15, %rd3, %rd14;
	st.global.f64 	[%rd15], %fd7;
	add.s32 	%r45, %r45, %r1;
	cvt.u64.u32 	%rd16, %r45;
	setp.gt.u64 	%p2, %rd7, %rd16;
	mov.u32 	%r49, %r55;
	mov.u32 	%r51, %r56;
	@%p2 bra 	$L__BB2_2;
$L__BB2_3:
	st.global.v2.u32 	[%rd2], {%r57, %r56};
	st.global.v2.u32 	[%rd2+8], {%r55, %r54};
	st.global.v2.u32 	[%rd2+16], {%r53, %r52};
	st.global.v2.u32 	[%rd2+24], {%r9, %r10};
	st.global.f32 	[%rd2+32], %f1;
	st.global.f64 	[%rd2+40], %fd1;
	ret;

}
	// .globl	_Z18action_latticeconfPd21metropolis_parametersS_
.visible .entry _Z18action_latticeconfPd21metropolis_parametersS_(
	.param .u64 .ptr .align 1 _Z18action_latticeconfPd21metropolis_parametersS__param_0,
	.param .align 8 .b8 _Z18action_latticeconfPd21metropolis_parametersS__param_1[136],
	.param .u64 .ptr .align 1 _Z18action_latticeconfPd21metropolis_parametersS__param_2
)
{
	.local .align 8 .b8 	__local_depot3[136];
	.reg .b64 	%SP;
	.reg .b64 	%SPL;
	.reg .pred 	%p<28>;
	.reg .b32 	%r<39>;
	.reg .b64 	%rd<21>;
	.reg .b64 	%fd<59>;

	mov.u64 	%SPL, __local_depot3;
	ld.param.u64 	%rd3, [_Z18action_latticeconfPd21metropolis_parametersS__param_0];
	mov.b64 	%rd5, _Z18action_latticeconfPd21metropolis_parametersS__param_1;
	mov.u64 	%rd1, %rd5;
	mov.u32 	%r5, %ntid.x;
	mov.u32 	%r6, %ctaid.x;
	mov.u32 	%r7, %tid.x;
	mad.lo.s32 	%r8, %r5, %r6, %r7;
	cvt.u64.u32 	%rd2, %r8;
	ld.param.u64 	%rd6, [_Z18action_latticeconfPd21metropolis_parametersS__param_1+48];
	setp.le.u64 	%p1, %rd6, %rd2;
	@%p1 bra 	$L__BB3_16;
	cvta.to.global.u64 	%rd7, %rd3;
	shl.b64 	%rd8, %rd2, 3;
	add.s64 	%rd9, %rd7, %rd8;
	ld.global.f64 	%fd1, [%rd9];
	ld.global.f64 	%fd21, [%rd9+8];
	ld.param.f64 	%fd2, [%rd1+40];
	ld.param.f64 	%fd3, [%rd1+104];
	sub.f64 	%fd4, %fd21, %fd1;
	{
	.reg .b32 %temp; 
	mov.b64 	{%temp, %r1}, %fd4;
	}
	mov.f64 	%fd22, 0d4000000000000000;
	{
	.reg .b32 %temp; 
	mov.b64 	{%temp, %r9}, %fd22;
	}
	and.b32  	%r3, %r9, 2146435072;
	setp.eq.s32 	%p2, %r3, 1062207488;
	abs.f64 	%fd5, %fd4;
	{ // callseq 3, 0
	.param .b64 param0;
	st.param.f64 	[param0], %fd5;
	.param .b64 param1;
	st.param.f64 	[param1], 0d4000000000000000;
	.param .b64 retval0;
	call.uni (retval0), 
	__internal_accurate_pow, 
	(
	param0, 
	param1
	);
	ld.param.f64 	%fd23, [retval0];
	} // callseq 3
	setp.lt.s32 	%p3, %r1, 0;
	neg.f64 	%fd25, %fd23;
	selp.f64 	%fd26, %fd25, %fd23, %p2;
	selp.f64 	%fd56, %fd26, %fd23, %p3;
	setp.neu.f64 	%p4, %fd4, 0d0000000000000000;
	@%p4 bra 	$L__BB3_3;
	setp.eq.s32 	%p5, %r3, 1062207488;
	selp.b32 	%r10, %r1, 0, %p5;
	setp.lt.s32 	%p6, %r9, 0;
	or.b32  	%r11, %r10, 2146435072;
	selp.b32 	%r12, %r11, %r10, %p6;
	mov.b32 	%r13, 0;
	mov.b64 	%fd56, {%r13, %r12};
$L__BB3_3:
	add.f64 	%fd27, %fd4, 0d4000000000000000;
	{
	.reg .b32 %temp; 
	mov.b64 	{%temp, %r14}, %fd27;
	}
	and.b32  	%r15, %r14, 2146435072;
	setp.ne.s32 	%p7, %r15, 2146435072;
	@%p7 bra 	$L__BB3_8;
	setp.num.f64 	%p8, %fd4, %fd4;
	@%p8 bra 	$L__BB3_6;
	mov.f64 	%fd28, 0d4000000000000000;
	add.rn.f64 	%fd56, %fd4, %fd28;
	bra.uni 	$L__BB3_8;
$L__BB3_6:
	setp.neu.f64 	%p9, %fd5, 0d7FF0000000000000;
	@%p9 bra 	$L__BB3_8;
	setp.lt.s32 	%p10, %r1, 0;
	setp.eq.s32 	%p11, %r3, 1062207488;
	setp.lt.s32 	%p12, %r9, 0;
	selp.b32 	%r17, 0, 2146435072, %p12;
	and.b32  	%r18, %r9, 2147483647;
	setp.ne.s32 	%p13, %r18, 1071644672;
	or.b32  	%r19, %r17, -2147483648;
	selp.b32 	%r20, %r19, %r17, %p13;
	selp.b32 	%r21, %r20, %r17, %p11;
	selp.b32 	%r22, %r21, %r17, %p10;
	mov.b32 	%r23, 0;
	mov.b64 	%fd56, {%r23, %r22};
$L__BB3_8:
	setp.eq.s32 	%p14, %r3, 1062207488;
	setp.eq.f64 	%p15, %fd4, 0d3FF0000000000000;
	selp.f64 	%fd29, 0d3FF0000000000000, %fd56, %p15;
	mul.f64 	%fd30, %fd3, 0d3FE0000000000000;
	mul.f64 	%fd12, %fd30, %fd29;
	{
	.reg .b32 %temp; 
	mov.b64 	{%temp, %r4}, %fd2;
	}
	abs.f64 	%fd14, %fd2;
	{ // callseq 4, 0
	.param .b64 param0;
	st.param.f64 	[param0], %fd14;
	.param .b64 param1;
	st.param.f64 	[param1], 0d4000000000000000;
	.param .b64 retval0;
	call.uni (retval0), 
	__internal_accurate_pow, 
	(
	param0, 
	param1
	);
	ld.param.f64 	%fd31, [retval0];
	} // callseq 4
	setp.lt.s32 	%p16, %r4, 0;
	neg.f64 	%fd33, %fd31;
	selp.f64 	%fd34, %fd33, %fd31, %p14;
	selp.f64 	%fd58, %fd34, %fd31, %p16;
	setp.neu.f64 	%p17, %fd2, 0d0000000000000000;
	@%p17 bra 	$L__BB3_10;
	setp.eq.s32 	%p18, %r3, 1062207488;
	selp.b32 	%r25, %r4, 0, %p18;
	setp.lt.s32 	%p19, %r9, 0;
	or.b32  	%r26, %r25, 2146435072;
	selp.b32 	%r27, %r26, %r25, %p19;
	mov.b32 	%r28, 0;
	mov.b64 	%fd58, {%r28, %r27};
$L__BB3_10:
	add.f64 	%fd35, %fd2, 0d4000000000000000;
	{
	.reg .b32 %temp; 
	mov.b64 	{%temp, %r29}, %fd35;
	}
	and.b32  	%r30, %r29, 2146435072;
	setp.ne.s32 	%p20, %r30, 2146435072;
	@%p20 bra 	$L__BB3_15;
	setp.num.f64 	%p21, %fd2, %fd2;
	@%p21 bra 	$L__BB3_13;
	mov.f64 	%fd36, 0d4000000000000000;
	add.rn.f64 	%fd58, %fd2, %fd36;
	bra.uni 	$L__BB3_15;
$L__BB3_13:
	setp.neu.f64 	%p22, %fd14, 0d7FF0000000000000;
	@%p22 bra 	$L__BB3_15;
	setp.lt.s32 	%p23, %r4, 0;
	setp.eq.s32 	%p24, %r3, 1062207488;
	setp.lt.s32 	%p25, %r9, 0;
	selp.b32 	%r32, 0, 2146435072, %p25;
	and.b32  	%r33, %r9, 2147483647;
	setp.ne.s32 	%p26, %r33, 1071644672;
	or.b32  	%r34, %r32, -2147483648;
	selp.b32 	%r35, %r34, %r32, %p26;
	selp.b32 	%r36, %r35, %r32, %p24;
	selp.b32 	%r37, %r36, %r32, %p23;
	mov.b32 	%r38, 0;
	mov.b64 	%fd58, {%r38, %r37};
$L__BB3_15:
	ld.param.u64 	%rd20, [_Z18action_latticeconfPd21metropolis_parametersS__param_2];
	add.u64 	%rd11, %SPL, 0;
	cvta.to.global.u64 	%rd12, %rd20;
	setp.eq.f64 	%p27, %fd2, 0d3FF0000000000000;
	selp.f64 	%fd37, 0d3FF0000000000000, %fd58, %p27;
	div.rn.f64 	%fd38, %fd12, %fd37;
	ld.param.f64 	%fd39, [%rd1];
	ld.param.f64 	%fd40, [%rd1+8];
	ld.param.f64 	%fd41, [%rd1+16];
	ld.param.f64 	%fd42, [%rd1+24];
	ld.param.f64 	%fd43, [%rd1+32];
	ld.param.f64 	%fd44, [%rd1+40];
	ld.param.u64 	%rd13, [%rd1+48];
	ld.param.u64 	%rd14, [%rd1+56];
	ld.param.u64 	%rd15, [%rd1+64];
	ld.param.u64 	%rd16, [%rd1+72];
	ld.param.u64 	%rd17, [%rd1+80];
	ld.param.u64 	%rd18, [%rd1+88];
	ld.param.f64 	%fd45, [%rd1+96];
	ld.param.f64 	%fd46, [%rd1+104];
	ld.param.f64 	%fd47, [%rd1+112];
	ld.param.f64 	%fd48, [%rd1+120];
	ld.param.f64 	%fd49, [%rd1+128];
	ld.global.u64 	%rd19, [potential_ptr];
	st.local.f64 	[%rd11], %fd39;
	st.local.f64 	[%rd11+8], %fd40;
	st.local.f64 	[%rd11+16], %fd41;
	st.local.f64 	[%rd11+24], %fd42;
	st.local.f64 	[%rd11+32], %fd43;
	st.local.f64 	[%rd11+40], %fd44;
	st.local.u64 	[%rd11+48], %rd13;
	st.local.u64 	[%rd11+56], %rd14;
	st.local.u64 	[%rd11+64], %rd15;
	st.local.u64 	[%rd11+72], %rd16;
	st.local.u64 	[%rd11+80], %rd17;
	st.local.u64 	[%rd11+88], %rd18;
	st.local.f64 	[%rd11+96], %fd45;
	st.local.f64 	[%rd11+104], %fd46;
	st.local.f64 	[%rd11+112], %fd47;
	st.local.f64 	[%rd11+120], %fd48;
	st.local.f64 	[%rd11+128], %fd49;
	{ // callseq 5, 0
	.param .b64 param0;
	st.param.f64 	[param0], %fd1;
	.param .align 8 .b8 param1[136];
	st.param.f64 	[param1], %fd39;
	st.param.f64 	[param1+8], %fd40;
	st.param.f64 	[param1+16], %fd41;
	st.param.f64 	[param1+24], %fd42;
	st.param.f64 	[param1+32], %fd43;
	st.param.f64 	[param1+40], %fd44;
	st.param.b64 	[param1+48], %rd13;
	st.param.b64 	[param1+56], %rd14;
	st.param.b64 	[param1+64], %rd15;
	st.param.b64 	[param1+72], %rd16;
	st.param.b64 	[param1+80], %rd17;
	st.param.b64 	[param1+88], %rd18;
	st.param.f64 	[param1+96], %fd45;
	st.param.f64 	[param1+104], %fd46;
	st.param.f64 	[param1+112], %fd47;
	st.param.f64 	[param1+120], %fd48;
	st.param.f64 	[param1+128], %fd49;
	.param .b64 retval0;
	prototype_5 : .callprototype (.param .b64 _) _ (.param .b64 _, .param .align 8 .b8 _[136]);
	call (retval0), 
	%rd19, 
	(
	param0, 
	param1
	)
	, prototype_5;
	ld.param.f64 	%fd50, [retval0];
	} // callseq 5
	add.f64 	%fd52, %fd38, %fd50;
	ld.global.f64 	%fd53, [%rd12];
	fma.rn.f64 	%fd54, %fd2, %fd52, %fd53;
	st.global.f64 	[%rd12], %fd54;
$L__BB3_16:
	ret;

}
	// .globl	_Z30action_latticeconf_synchronousPd21metropolis_parametersS_
.visible .entry _Z30action_latticeconf_synchronousPd21metropolis_parametersS_(
	.param .u64 .ptr .align 1 _Z30action_latticeconf_synchronousPd21metropolis_parametersS__param_0,
	.param .align 8 .b8 _Z30action_latticeconf_synchronousPd21metropolis_parametersS__param_1[136],
	.param .u64 .ptr .align 1 _Z30action_latticeconf_synchronousPd21metropolis_parametersS__param_2
)
{
	.local .align 8 .b8 	__local_depot4[136];
	.reg .b64 	%SP;
	.reg .b64 	%SPL;
	.reg .pred 	%p<166>;
	.reg .b32 	%r<159>;
	.reg .b64 	%rd<133>;
	.reg .b64 	%fd<388>;

	mov.u64 	%SPL, __local_depot4;
	cvta.local.u64 	%SP, %SPL;
	mov.b64 	%rd39, _Z30action_latticeconf_synchronousPd21metropolis_parametersS__param_1;
	ld.param.u64 	%rd1, [_Z30action_latticeconf_synchronousPd21metropolis_parametersS__param_1+48];
	setp.eq.s64 	%p2, %rd1, 0;
	@%p2 bra 	$L__BB4_84;
	ld.param.u64 	%rd106, [_Z30action_latticeconf_synchronousPd21metropolis_parametersS__param_0];
	cvta.to.global.u64 	%rd123, %rd106;
	mov.u64 	%rd41, %rd39;
	ld.param.f64 	%fd1, [%rd41+40];
	ld.param.f64 	%fd2, [%rd41+104];
	mov.f64 	%fd100, 0d4000000000000000;
	{
	.reg .b32 %temp; 
	mov.b64 	{%temp, %r1}, %fd100;
	}
	and.b32  	%r16, %r1, 2146435072;
	setp.eq.s32 	%p3, %r16, 1062207488;
	setp.lt.s32 	%p5, %r1, 0;
	selp.b32 	%r2, 0, 2146435072, %p5;
	and.b32  	%r17, %r1, 2147483647;
	setp.ne.s32 	%p6, %r17, 1071644672;
	and.pred  	%p1, %p3, %p6;
	or.b32  	%r18, %r2, -2147483648;
	{
	.reg .b32 %temp; 
	mov.b64 	{%temp, %r19}, %fd1;
	}
	abs.f64 	%fd4, %fd1;
	{ // callseq 6, 0
	.param .b64 param0;
	st.param.f64 	[param0], %fd4;
	.param .b64 param1;
	st.param.f64 	[param1], 0d4000000000000000;
	.param .b64 retval0;
	call.uni (retval0), 
	__internal_accurate_pow, 
	(
	param0, 
	param1
	);
	ld.param.f64 	%fd101, [retval0];
	} // callseq 6
	setp.lt.s32 	%p8, %r19, 0;
	neg.f64 	%fd103, %fd101;
	selp.f64 	%fd104, %fd103, %fd101, %p3;
	selp.f64 	%fd5, %fd104, %fd101, %p8;
	selp.b32 	%r20, %r19, 0, %p3;
	or.b32  	%r21, %r20, 2146435072;
	selp.b32 	%r22, %r21, %r20, %p5;
	mov.b32 	%r23, 0;
	mov.b64 	%fd6, {%r23, %r22};
	add.f64 	%fd105, %fd1, 0d4000000000000000;
	{
	.reg .b32 %temp; 
	mov.b64 	{%temp, %r24}, %fd105;
	}
	and.b32  	%r3, %r24, 2146435072;
	setp.num.f64 	%p9, %fd1, %fd1;
	selp.b32 	%r25, %r18, %r2, %p1;
	selp.b32 	%r26, %r25, %r2, %p8;
	mov.b64 	%fd7, {%r23, %r26};
	ld.param.f64 	%fd8, [%rd41+8];
	ld.param.f64 	%fd9, [%rd41+16];
	ld.param.f64 	%fd10, [%rd41+24];
	ld.param.f64 	%fd11, [%rd41+32];
	ld.param.u64 	%rd3, [%rd41+56];
	ld.param.u64 	%rd4, [%rd41+64];
	ld.param.u64 	%rd5, [%rd41+72];
	ld.param.u64 	%rd6, [%rd41+80];
	ld.param.u64 	%rd7, [%rd41+88];
	ld.param.f64 	%fd12, [%rd41+96];
	ld.param.f64 	%fd13, [%rd41+112];
	ld.param.f64 	%fd14, [%rd41+120];
	ld.param.f64 	%fd15, [%rd41+128];
	@%p9 bra 	$L__BB4_43;
	setp.neu.f64 	%p91, %fd1, 0d0000000000000000;
	@%p91 bra 	$L__BB4_23;
	max.u64 	%rd8, %rd1, 1;
	setp.lt.u64 	%p129, %rd1, 2;
	@%p129 bra 	$L__BB4_16;
	and.b64  	%rd121, %rd8, -2;
	and.b32  	%r126, %r1, 2146435072;
	or.b32  	%r133, %r2, -2147483648;
	selp.b32 	%r134, %r133, %r2, %p1;
	add.u64 	%rd91, %SP, 0;
$L__BB4_5:
	mov.u64 	%rd11, %rd123;
	setp.eq.s32 	%p131, %r126, 1062207488;
	ld.global.f64 	%fd16, [%rd11];
	ld.global.f64 	%fd307, [%rd11+8];
	sub.f64 	%fd17, %fd307, %fd16;
	{
	.reg .b32 %temp; 
	mov.b64 	{%temp, %r4}, %fd17;
	}
	abs.f64 	%fd18, %fd17;
	{ // callseq 25, 0
	.param .b64 param0;
	st.param.f64 	[param0], %fd18;
	.param .b64 param1;
	st.param.f64 	[param1], 0d4000000000000000;
	.param .b64 retval0;
	call.uni (retval0), 
	__internal_accurate_pow, 
	(
	param0, 
	param1
	);
	ld.param.f64 	%fd308, [retval0];
	} // callseq 25
	setp.lt.s32 	%p132, %r4, 0;
	neg.f64 	%fd310, %fd308;
	selp.f64 	%fd311, %fd310, %fd308, %p131;
	selp.f64 	%fd312, %fd311, %fd308, %p132;
	setp.eq.f64 	%p133, %fd17, 0d0000000000000000;
	selp.b32 	%r127, %r4, 0, %p131;
	or.b32  	%r128, %r127, 2146435072;
	selp.b32 	%r129, %r128, %r127, %p5;
	mov.b32 	%r130, 0;
	mov.b64 	%fd313, {%r130, %r129};
	selp.f64 	%fd376, %fd313, %fd312, %p133;
	add.f64 	%fd314, %fd17, 0d4000000000000000;
	{
	.reg .b32 %temp; 
	mov.b64 	{%temp, %r131}, %fd314;
	}
	and.b32  	%r132, %r131, 2146435072;
	setp.ne.s32 	%p134, %r132, 2146435072;
	@%p134 bra 	$L__BB4_10;
	setp.nan.f64 	%p135, %fd17, %fd17;
	@%p135 bra 	$L__BB4_9;
	setp.neu.f64 	%p136, %fd18, 0d7FF0000000000000;
	@%p136 bra 	$L__BB4_10;
	selp.b32 	%r135, %r134, %r2, %p132;
	mov.b32 	%r136, 0;
	mov.b64 	%fd376, {%r136, %r135};
	bra.uni 	$L__BB4_10;
$L__BB4_9:
	mov.f64 	%fd315, 0d4000000000000000;
	add.rn.f64 	%fd376, %fd17, %fd315;
$L__BB4_10:
	ld.param.u64 	%rd118, [_Z30action_latticeconf_synchronousPd21metropolis_parametersS__param_2];
	setp.eq.f64 	%p140, %fd17, 0d3FF0000000000000;
	selp.f64 	%fd316, 0d3FF0000000000000, %fd376, %p140;
	mul.f64 	%fd317, %fd2, 0d3FE0000000000000;
	mul.f64 	%fd318, %fd317, %fd316;
	setp.eq.f64 	%p141, %fd1, 0d3FF0000000000000;
	setp.ne.s32 	%p142, %r3, 2146435072;
	mov.f64 	%fd319, 0d4000000000000000;
	add.rn.f64 	%fd320, %fd1, %fd319;
	selp.f64 	%fd321, %fd6, %fd320, %p142;
	selp.f64 	%fd322, 0d3FF0000000000000, %fd321, %p141;
	div.rn.f64 	%fd323, %fd318, %fd322;
	ld.global.u64 	%rd90, [potential_ptr];
	cvta.to.local.u64 	%rd92, %rd91;
	mov.u64 	%rd93, %rd39;
	ld.param.f64 	%fd324, [%rd93];
	st.local.f64 	[%rd92], %fd324;
	st.local.f64 	[%rd92+8], %fd8;
	st.local.f64 	[%rd92+16], %fd9;
	st.local.f64 	[%rd92+24], %fd10;
	st.local.f64 	[%rd92+32], %fd11;
	st.local.f64 	[%rd92+40], %fd1;
	st.local.u64 	[%rd92+48], %rd1;
	st.local.u64 	[%rd92+56], %rd3;
	st.local.u64 	[%rd92+64], %rd4;
	st.local.u64 	[%rd92+72], %rd5;
	st.local.u64 	[%rd92+80], %rd6;
	st.local.u64 	[%rd92+88], %rd7;
	st.local.f64 	[%rd92+96], %fd12;
	st.local.f64 	[%rd92+104], %fd2;
	st.local.f64 	[%rd92+112], %fd13;
	st.local.f64 	[%rd92+120], %fd14;
	st.local.f64 	[%rd92+128], %fd15;
	{ // callseq 26, 0
	.param .b64 param0;
	st.param.f64 	[param0], %fd16;
	.param .align 8 .b8 param1[136];
	st.param.f64 	[param1], %fd324;
	st.param.f64 	[param1+8], %fd8;
	st.param.f64 	[param1+16], %fd9;
	st.param.f64 	[param1+24], %fd10;
	st.param.f64 	[param1+32], %fd11;
	st.param.f64 	[param1+40], %fd1;
	st.param.b64 	[param1+48], %rd1;
	st.param.b64 	[param1+56], %rd3;
	st.param.b64 	[param1+64], %rd4;
	st.param.b64 	[param1+72], %rd5;
	st.param.b64 	[param1+80], %rd6;
	st.param.b64 	[param1+88], %rd7;
	st.param.f64 	[param1+96], %fd12;
	st.param.f64 	[param1+104], %fd2;
	st.param.f64 	[param1+112], %fd13;
	st.param.f64 	[param1+120], %fd14;
	st.param.f64 	[param1+128], %fd15;
	.param .b64 retval0;
	prototype_26 : .callprototype (.param .b64 _) _ (.param .b64 _, .param .align 8 .b8 _[136]);
	call (retval0), 
	%rd90, 
	(
	param0, 
	param1
	)
	, prototype_26;
	ld.param.f64 	%fd325, [retval0];
	} // callseq 26
	add.f64 	%fd327, %fd323, %fd325;
	cvta.to.global.u64 	%rd94, %rd118;
	ld.global.f64 	%fd328, [%rd94];
	fma.rn.f64 	%fd329, %fd1, %fd327, %fd328;
	st.global.f64 	[%rd94], %fd329;
	ld.global.f64 	%fd23, [%rd11+8];
	add.s64 	%rd123, %rd11, 16;
	ld.global.f64 	%fd330, [%rd11+16];
	sub.f64 	%fd24, %fd330, %fd23;
	{
	.reg .b32 %temp; 
	mov.b64 	{%temp, %r5}, %fd24;
	}
	abs.f64 	%fd25, %fd24;
	{ // callseq 27, 0
	.param .b64 param0;
	st.param.f64 	[param0], %fd25;
	.param .b64 param1;
	st.param.f64 	[param1], 0d4000000000000000;
	.param .b64 retval0;
	call.uni (retval0), 
	__internal_accurate_pow, 
	(
	param0, 
	param1
	);
	ld.param.f64 	%fd331, [retval0];
	} // callseq 27
	setp.lt.s32 	%p143, %r5, 0;
	neg.f64 	%fd333, %fd331;
	selp.f64 	%fd334, %fd333, %fd331, %p131;
	selp.f64 	%fd335, %fd334, %fd331, %p143;
	setp.eq.f64 	%p144, %fd24, 0d0000000000000000;
	selp.b32 	%r138, %r5, 0, %p131;
	or.b32  	%r139, %r138, 2146435072;
	selp.b32 	%r140, %r139, %r138, %p5;
	mov.b32 	%r141, 0;
	mov.b64 	%fd336, {%r141, %r140};
	selp.f64 	%fd377, %fd336, %fd335, %p144;
	add.f64 	%fd337, %fd24, 0d4000000000000000;
	{
	.reg .b32 %temp; 
	mov.b64 	{%temp, %r142}, %fd337;
	}
	and.b32  	%r143, %r142, 2146435072;
	setp.ne.s32 	%p145, %r143, 2146435072;
	@%p145 bra 	$L__BB4_15;
	setp.nan.f64 	%p146, %fd24, %fd24;
	@%p146 bra 	$L__BB4_14;
	setp.neu.f64 	%p147, %fd25, 0d7FF0000000000000;
	@%p147 bra 	$L__BB4_15;
	selp.b32 	%r146, %r134, %r2, %p143;
	mov.b32 	%r147, 0;
	mov.b64 	%fd377, {%r147, %r146};
	bra.uni 	$L__BB4_15;
$L__BB4_14:
	mov.f64 	%fd338, 0d4000000000000000;
	add.rn.f64 	%fd377, %fd24, %fd338;
$L__BB4_15:
	ld.param.u64 	%rd119, [_Z30action_latticeconf_synchronousPd21metropolis_parametersS__param_2];
	setp.eq.f64 	%p149, %fd24, 0d3FF0000000000000;
	selp.f64 	%fd339, 0d3FF0000000000000, %fd377, %p149;
	mul.f64 	%fd340, %fd2, 0d3FE0000000000000;
	mul.f64 	%fd341, %fd340, %fd339;
	mov.f64 	%fd342, 0d4000000000000000;
	add.rn.f64 	%fd343, %fd1, %fd342;
	selp.f64 	%fd344, %fd6, %fd343, %p142;
	selp.f64 	%fd345, 0d3FF0000000000000, %fd344, %p141;
	div.rn.f64 	%fd346, %fd341, %fd345;
	ld.global.u64 	%rd95, [potential_ptr];
	add.u64 	%rd97, %SPL, 0;
	mov.u64 	%rd98, %rd39;
	ld.param.f64 	%fd347, [%rd98];
	st.local.f64 	[%rd97], %fd347;
	st.local.f64 	[%rd97+8], %fd8;
	st.local.f64 	[%rd97+16], %fd9;
	st.local.f64 	[%rd97+24], %fd10;
	st.local.f64 	[%rd97+32], %fd11;
	st.local.f64 	[%rd97+40], %fd1;
	st.local.u64 	[%rd97+48], %rd1;
	st.local.u64 	[%rd97+56], %rd3;
	st.local.u64 	[%rd97+64], %rd4;
	st.local.u64 	[%rd97+72], %rd5;
	st.local.u64 	[%rd97+80], %rd6;
	st.local.u64 	[%rd97+88], %rd7;
	st.local.f64 	[%rd97+96], %fd12;
	st.local.f64 	[%rd97+104], %fd2;
	st.local.f64 	[%rd97+112], %fd13;
	st.local.f64 	[%rd97+120], %fd14;
	st.local.f64 	[%rd97+128], %fd15;
	{ // callseq 28, 0
	.param .b64 param0;
	st.param.f64 	[param0], %fd23;
	.param .align 8 .b8 param1[136];
	st.param.f64 	[param1], %fd347;
	st.param.f64 	[param1+8], %fd8;
	st.param.f64 	[param1+16], %fd9;
	st.param.f64 	[param1+24], %fd10;
	st.param.f64 	[param1+32], %fd11;
	st.param.f64 	[param1+40], %fd1;
	st.param.b64 	[param1+48], %rd1;
	st.param.b64 	[param1+56], %rd3;
	st.param.b64 	[param1+64], %rd4;
	st.param.b64 	[param1+72], %rd5;
	st.param.b64 	[param1+80], %rd6;
	st.param.b64 	[param1+88], %rd7;
	st.param.f64 	[param1+96], %fd12;
	st.param.f64 	[param1+104], %fd2;
	st.param.f64 	[param1+112], %fd13;
	st.param.f64 	[param1+120], %fd14;
	st.param.f64 	[param1+128], %fd15;
	.param .b64 retval0;
	prototype_28 : .callprototype (.param .b64 _) _ (.param .b64 _, .param .align 8 .b8 _[136]);
	call (retval0), 
	%rd95, 
	(
	param0, 
	param1
	)
	, prototype_28;
	ld.param.f64 	%fd348, [retval0];
	} // callseq 28
	add.f64 	%fd350, %fd346, %fd348;
	cvta.to.global.u64 	%rd99, %rd119;
	ld.global.f64 	%fd351, [%rd99];
	fma.rn.f64 	%fd352, %fd1, %fd350, %fd351;
	st.global.f64 	[%rd99], %fd352;
	add.s64 	%rd121, %rd121, -2;
	setp.ne.s64 	%p152, %rd121, 0;
	@%p152 bra 	$L__BB4_5;
$L__BB4_16:
	and.b64  	%rd100, %rd8, 1;
	setp.eq.b64 	%p153, %rd100, 1;
	not.pred 	%p154, %p153;
	@%p154 bra 	$L__BB4_84;
	setp.lt.s32 	%p155, %r1, 0;
	and.b32  	%r148, %r1, 2146435072;
	setp.eq.s32 	%p156, %r148, 1062207488;
	ld.global.f64 	%fd30, [%rd123];
	ld.global.f64 	%fd353, [%rd123+8];
	sub.f64 	%fd31, %fd353, %fd30;
	{
	.reg .b32 %temp; 
	mov.b64 	{%temp, %r6}, %fd31;
	}
	abs.f64 	%fd32, %fd31;
	{ // callseq 29, 0
	.param .b64 param0;
	st.param.f64 	[param0], %fd32;
	.param .b64 param1;
	st.param.f64 	[param1], 0d4000000000000000;
	.param .b64 retval0;
	call.uni (retval0), 
	__internal_accurate_pow, 
	(
	param0, 
	param1
	);
	ld.param.f64 	%fd354, [retval0];
	} // callseq 29
	setp.lt.s32 	%p157, %r6, 0;
	neg.f64 	%fd356, %fd354;
	selp.f64 	%fd357, %fd356, %fd354, %p156;
	selp.f64 	%fd358, %fd357, %fd354, %p157;
	setp.eq.f64 	%p158, %fd31, 0d0000000000000000;
	selp.b32 	%r149, %r6, 0, %p156;
	or.b32  	%r150, %r149, 2146435072;
	selp.b32 	%r151, %r150, %r149, %p155;
	mov.b32 	%r152, 0;
	mov.b64 	%fd359, {%r152, %r151};
	selp.f64 	%fd378, %fd359, %fd358, %p158;
	add.f64 	%fd360, %fd31, 0d4000000000000000;
	{
	.reg .b32 %temp; 
	mov.b64 	{%temp, %r153}, %fd360;
	}
	and.b32  	%r154, %r153, 2146435072;
	setp.ne.s32 	%p159, %r154, 2146435072;
	@%p159 bra 	$L__BB4_22;
	setp.nan.f64 	%p160, %fd31, %fd31;
	@%p160 bra 	$L__BB4_21;
	setp.neu.f64 	%p161, %fd32, 0d7FF0000000000000;
	@%p161 bra 	$L__BB4_22;
	or.b32  	%r155, %r2, -2147483648;
	selp.b32 	%r156, %r155, %r2, %p1;
	selp.b32 	%r157, %r156, %r2, %p157;
	mov.b32 	%r158, 0;
	mov.b64 	%fd378, {%r158, %r157};
	bra.uni 	$L__BB4_22;
$L__BB4_21:
	mov.f64 	%fd361, 0d4000000000000000;
	add.rn.f64 	%fd378, %fd31, %fd361;
$L__BB4_22:
	ld.param.u64 	%rd120, [_Z30action_latticeconf_synchronousPd21metropolis_parametersS__param_2];
	setp.eq.f64 	%p163, %fd1, 0d3FF0000000000000;
	setp.ne.s32 	%p164, %r3, 2146435072;
	setp.eq.f64 	%p165, %fd31, 0d3FF0000000000000;
	selp.f64 	%fd362, 0d3FF0000000000000, %fd378, %p165;
	mul.f64 	%fd363, %fd2, 0d3FE0000000000000;
	mul.f64 	%fd364, %fd363, %fd362;
	mov.f64 	%fd365, 0d4000000000000000;
	add.rn.f64 	%fd366, %fd1, %fd365;
	selp.f64 	%fd367, %fd6, %fd366, %p164;
	selp.f64 	%fd368, 0d3FF0000000000000, %fd367, %p163;
	div.rn.f64 	%fd369, %fd364, %fd368;
	ld.global.u64 	%rd101, [potential_ptr];
	add.u64 	%rd103, %SPL, 0;
	mov.u64 	%rd104, %rd39;
	ld.param.f64 	%fd370, [%rd104];
	st.local.f64 	[%rd103], %fd370;
	st.local.f64 	[%rd103+8], %fd8;
	st.local.f64 	[%rd103+16], %fd9;
	st.local.f64 	[%rd103+24], %fd10;
	st.local.f64 	[%rd103+32], %fd11;
	st.local.f64 	[%rd103+40], %fd1;
	st.local.u64 	[%rd103+48], %rd1;
	st.local.u64 	[%rd103+56], %rd3;
	st.local.u64 	[%rd103+64], %rd4;
	st.local.u64 	[%rd103+72], %rd5;
	st.local.u64 	[%rd103+80], %rd6;
	st.local.u64 	[%rd103+88], %rd7;
	st.local.f64 	[%rd103+96], %fd12;
	st.local.f64 	[%rd103+104], %fd2;
	st.local.f64 	[%rd103+112], %fd13;
	st.local.f64 	[%rd103+120], %fd14;
	st.local.f64 	[%rd103+128], %fd15;
	{ // callseq 30, 0
	.param .b64 param0;
	st.param.f64 	[param0], %fd30;
	.param .align 8 .b8 param1[136];
	st.param.f64 	[param1], %fd370;
	st.param.f64 	[param1+8], %fd8;
	st.param.f64 	[param1+16], %fd9;
	st.param.f64 	[param1+24], %fd10;
	st.param.f64 	[param1+32], %fd11;
	st.param.f64 	[param1+40], %fd1;
	st.param.b64 	[param1+48], %rd1;
	st.param.b64 	[param1+56], %rd3;
	st.param.b64 	[param1+64], %rd4;
	st.param.b64 	[param1+72], %rd5;
	st.param.b64 	[param1+80], %rd6;
	st.param.b64 	[param1+88], %rd7;
	st.param.f64 	[param1+96], %fd12;
	st.param.f64 	[param1+104], %fd2;
	st.param.f64 	[param1+112], %fd13;
	st.param.f64 	[param1+120], %fd14;
	st.param.f64 	[param1+128], %fd15;
	.param .b64 retval0;
	prototype_30 : .callprototype (.param .b64 _) _ (.param .b64 _, .param .align 8 .b8 _[136]);
	call (retval0), 
	%rd101, 
	(
	param0, 
	param1
	)
	, prototype_30;
	ld.param.f64 	%fd371, [retval0];
	} // callseq 30
	add.f64 	%fd373, %fd369, %fd371;
	cvta.to.global.u64 	%rd105, %rd120;
	ld.global.f64 	%fd374, [%rd105];
	fma.rn.f64 	%fd375, %fd1, %fd373, %fd374;
	st.global.f64 	[%rd105], %fd375;
	bra.uni 	$L__BB4_84;
$L__BB4_23:
	max.u64 	%rd15, %rd1, 1;
	setp.lt.u64 	%p92, %rd1, 2;
	@%p92 bra 	$L__BB4_36;
	and.b64  	%rd124, %rd15, -2;
	and.b32  	%r93, %r1, 2146435072;
	or.b32  	%r100, %r2, -2147483648;
	selp.b32 	%r101, %r100, %r2, %p1;
	add.u64 	%rd75, %SP, 0;
$L__BB4_25:
	mov.u64 	%rd18, %rd123;
	setp.eq.s32 	%p94, %r93, 1062207488;
	ld.global.f64 	%fd37, [%rd18];
	ld.global.f64 	%fd238, [%rd18+8];
	sub.f64 	%fd38, %fd238, %fd37;
	{
	.reg .b32 %temp; 
	mov.b64 	{%temp, %r7}, %fd38;
	}
	abs.f64 	%fd39, %fd38;
	{ // callseq 19, 0
	.param .b64 param0;
	st.param.f64 	[param0], %fd39;
	.param .b64 param1;
	st.param.f64 	[param1], 0d4000000000000000;
	.param .b64 retval0;
	call.uni (retval0), 
	__internal_accurate_pow, 
	(
	param0, 
	param1
	);
	ld.param.f64 	%fd239, [retval0];
	} // callseq 19
	setp.lt.s32 	%p95, %r7, 0;
	neg.f64 	%fd241, %fd239;
	selp.f64 	%fd242, %fd241, %fd239, %p94;
	selp.f64 	%fd243, %fd242, %fd239, %p95;
	setp.eq.f64 	%p96, %fd38, 0d0000000000000000;
	selp.b32 	%r94, %r7, 0, %p94;
	or.b32  	%r95, %r94, 2146435072;
	selp.b32 	%r96, %r95, %r94, %p5;
	mov.b32 	%r97, 0;
	mov.b64 	%fd244, {%r97, %r96};
	selp.f64 	%fd379, %fd244, %fd243, %p96;
	add.f64 	%fd245, %fd38, 0d4000000000000000;
	{
	.reg .b32 %temp; 
	mov.b64 	{%temp, %r98}, %fd245;
	}
	and.b32  	%r99, %r98, 2146435072;
	setp.ne.s32 	%p97, %r99, 2146435072;
	@%p97 bra 	$L__BB4_30;
	setp.nan.f64 	%p98, %fd38, %fd38;
	@%p98 bra 	$L__BB4_29;
	setp.neu.f64 	%p99, %fd39, 0d7FF0000000000000;
	@%p99 bra 	$L__BB4_30;
	selp.b32 	%r102, %r101, %r2, %p95;
	mov.b32 	%r103, 0;
	mov.b64 	%fd379, {%r103, %r102};
	bra.uni 	$L__BB4_30;
$L__BB4_29:
	mov.f64 	%fd246, 0d4000000000000000;
	add.rn.f64 	%fd379, %fd38, %fd246;
$L__BB4_30:
	ld.param.u64 	%rd115, [_Z30action_latticeconf_synchronousPd21metropolis_parametersS__param_2];
	setp.eq.f64 	%p103, %fd38, 0d3FF0000000000000;
	selp.f64 	%fd247, 0d3FF0000000000000, %fd379, %p103;
	mul.f64 	%fd248, %fd2, 0d3FE0000000000000;
	mul.f64 	%fd249, %fd248, %fd247;
	setp.eq.f64 	%p104, %fd1, 0d3FF0000000000000;
	setp.ne.s32 	%p105, %r3, 2146435072;
	mov.f64 	%fd250, 0d4000000000000000;
	add.rn.f64 	%fd251, %fd1, %fd250;
	selp.f64 	%fd252, %fd5, %fd251, %p105;
	selp.f64 	%fd253, 0d3FF0000000000000, %fd252, %p104;
	div.rn.f64 	%fd254, %fd249, %fd253;
	ld.global.u64 	%rd74, [potential_ptr];
	cvta.to.local.u64 	%rd76, %rd75;
	mov.u64 	%rd77, %rd39;
	ld.param.f64 	%fd255, [%rd77];
	st.local.f64 	[%rd76], %fd255;
	st.local.f64 	[%rd76+8], %fd8;
	st.local.f64 	[%rd76+16], %fd9;
	st.local.f64 	[%rd76+24], %fd10;
	st.local.f64 	[%rd76+32], %fd11;
	st.local.f64 	[%rd76+40], %fd1;
	st.local.u64 	[%rd76+48], %rd1;
	st.local.u64 	[%rd76+56], %rd3;
	st.local.u64 	[%rd76+64], %rd4;
	st.local.u64 	[%rd76+72], %rd5;
	st.local.u64 	[%rd76+80], %rd6;
	st.local.u64 	[%rd76+88], %rd7;
	st.local.f64 	[%rd76+96], %fd12;
	st.local.f64 	[%rd76+104], %fd2;
	st.local.f64 	[%rd76+112], %fd13;
	st.local.f64 	[%rd76+120], %fd14;
	st.local.f64 	[%rd76+128], %fd15;
	{ // callseq 20, 0
	.param .b64 param0;
	st.param.f64 	[param0], %fd37;
	.param .align 8 .b8 param1[136];
	st.param.f64 	[param1], %fd255;
	st.param.f64 	[param1+8], %fd8;
	st.param.f64 	[param1+16], %fd9;
	st.param.f64 	[param1+24], %fd10;
	st.param.f64 	[param1+32], %fd11;
	st.param.f64 	[param1+40], %fd1;
	st.param.b64 	[param1+48], %rd1;
	st.param.b64 	[param1+56], %rd3;
	st.param.b64 	[param1+64], %rd4;
	st.param.b64 	[param1+72], %rd5;
	st.param.b64 	[param1+80], %rd6;
	st.param.b64 	[param1+88], %rd7;
	st.param.f64 	[param1+96], %fd12;
	st.param.f64 	[param1+104], %fd2;
	st.param.f64 	[param1+112], %fd13;
	st.param.f64 	[param1+120], %fd14;
	st.param.f64 	[param1+128], %fd15;
	.param .b64 retval0;
	prototype_20 : .callprototype (.param .b64 _) _ (.param .b64 _, .param .align 8 .b8 _[136]);
	call (retval0), 
	%rd74, 
	(
	param0, 
	param1
	)
	, prototype_20;
	ld.param.f64 	%fd256, [retval0];
	} // callseq 20
	add.f64 	%fd258, %fd254, %fd256;
	cvta.to.global.u64 	%rd78, %rd115;
	ld.global.f64 	%fd259, [%rd78];
	fma.rn.f64 	%fd260, %fd1, %fd258, %fd259;
	st.global.f64 	[%rd78], %fd260;
	ld.global.f64 	%fd44, [%rd18+8];
	add.s64 	%rd123, %rd18, 16;
	ld.global.f64 	%fd261, [%rd18+16];
	sub.f64 	%fd45, %fd261, %fd44;
	{
	.reg .b32 %temp; 
	mov.b64 	{%temp, %r8}, %fd45;
	}
	abs.f64 	%fd46, %fd45;
	{ // callseq 21, 0
	.param .b64 param0;
	st.param.f64 	[param0], %fd46;
	.param .b64 param1;
	st.param.f64 	[param1], 0d4000000000000000;
	.param .b64 retval0;
	call.uni (retval0), 
	__internal_accurate_pow, 
	(
	param0, 
	param1
	);
	ld.param.f64 	%fd262, [retval0];
	} // callseq 21
	setp.lt.s32 	%p106, %r8, 0;
	neg.f64 	%fd264, %fd262;
	selp.f64 	%fd265, %fd264, %fd262, %p94;
	selp.f64 	%fd266, %fd265, %fd262, %p106;
	setp.eq.f64 	%p107, %fd45, 0d0000000000000000;
	selp.b32 	%r105, %r8, 0, %p94;
	or.b32  	%r106, %r105, 2146435072;
	selp.b32 	%r107, %r106, %r105, %p5;
	mov.b32 	%r108, 0;
	mov.b64 	%fd267, {%r108, %r107};
	selp.f64 	%fd380, %fd267, %fd266, %p107;
	add.f64 	%fd268, %fd45, 0d4000000000000000;
	{
	.reg .b32 %temp; 
	mov.b64 	{%temp, %r109}, %fd268;
	}
	and.b32  	%r110, %r109, 2146435072;
	setp.ne.s32 	%p108, %r110, 2146435072;
	@%p108 bra 	$L__BB4_35;
	setp.nan.f64 	%p109, %fd45, %fd45;
	@%p109 bra 	$L__BB4_34;
	setp.neu.f64 	%p110, %fd46, 0d7FF0000000000000;
	@%p110 bra 	$L__BB4_35;
	selp.b32 	%r113, %r101, %r2, %p106;
	mov.b32 	%r114, 0;
	mov.b64 	%fd380, {%r114, %r113};
	bra.uni 	$L__BB4_35;
$L__BB4_34:
	mov.f64 	%fd269, 0d4000000000000000;
	add.rn.f64 	%fd380, %fd45, %fd269;
$L__BB4_35:
	ld.param.u64 	%rd116, [_Z30action_latticeconf_synchronousPd21metropolis_parametersS__param_2];
	setp.eq.f64 	%p112, %fd45, 0d3FF0000000000000;
	selp.f64 	%fd270, 0d3FF0000000000000, %fd380, %p112;
	mul.f64 	%fd271, %fd2, 0d3FE0000000000000;
	mul.f64 	%fd272, %fd271, %fd270;
	mov.f64 	%fd273, 0d4000000000000000;
	add.rn.f64 	%fd274, %fd1, %fd273;
	selp.f64 	%fd275, %fd5, %fd274, %p105;
	selp.f64 	%fd276, 0d3FF0000000000000, %fd275, %p104;
	div.rn.f64 	%fd277, %fd272, %fd276;
	ld.global.u64 	%rd79, [potential_ptr];
	add.u64 	%rd81, %SPL, 0;
	mov.u64 	%rd82, %rd39;
	ld.param.f64 	%fd278, [%rd82];
	st.local.f64 	[%rd81], %fd278;
	st.local.f64 	[%rd81+8], %fd8;
	st.local.f64 	[%rd81+16], %fd9;
	st.local.f64 	[%rd81+24], %fd10;
	st.local.f64 	[%rd81+32], %fd11;
	st.local.f64 	[%rd81+40], %fd1;
	st.local.u64 	[%rd81+48], %rd1;
	st.local.u64 	[%rd81+56], %rd3;
	st.local.u64 	[%rd81+64], %rd4;
	st.local.u64 	[%rd81+72], %rd5;
	st.local.u64 	[%rd81+80], %rd6;
	st.local.u64 	[%rd81+88], %rd7;
	st.local.f64 	[%rd81+96], %fd12;
	st.local.f64 	[%rd81+104], %fd2;
	st.local.f64 	[%rd81+112], %fd13;
	st.local.f64 	[%rd81+120], %fd14;
	st.local.f64 	[%rd81+128], %fd15;
	{ // callseq 22, 0
	.param .b64 param0;
	st.param.f64 	[param0], %fd44;
	.param .align 8 .b8 param1[136];
	st.param.f64 	[param1], %fd278;
	st.param.f64 	[param1+8], %fd8;
	st.param.f64 	[param1+16], %fd9;
	st.param.f64 	[param1+24], %fd10;
	st.param.f64 	[param1+32], %fd11;
	st.param.f64 	[param1+40], %fd1;
	st.param.b64 	[param1+48], %rd1;
	st.param.b64 	[param1+56], %rd3;
	st.param.b64 	[param1+64], %rd4;
	st.param.b64 	[param1+72], %rd5;
	st.param.b64 	[param1+80], %rd6;
	st.param.b64 	[param1+88], %rd7;
	st.param.f64 	[param1+96], %fd12;
	st.param.f64 	[param1+104], %fd2;
	st.param.f64 	[param1+112], %fd13;
	st.param.f64 	[param1+120], %fd14;
	st.param.f64 	[param1+128], %fd15;
	.param .b64 retval0;
	prototype_22 : .callprototype (.param .b64 _) _ (.param .b64 _, .param .align 8 .b8 _[136]);
	call (retval0), 
	%rd79, 
	(
	param0, 
	param1
	)
	, prototype_22;
	ld.param.f64 	%fd279, [retval0];
	} // callseq 22
	add.f64 	%fd281, %fd277, %fd279;
	cvta.to.global.u64 	%rd83, %rd116;
	ld.global.f64 	%fd282, [%rd83];
	fma.rn.f64 	%fd283, %fd1, %fd281, %fd282;
	st.global.f64 	[%rd83], %fd283;
	add.s64 	%rd124, %rd124, -2;
	setp.ne.s64 	%p115, %rd124, 0;
	@%p115 bra 	$L__BB4_25;
$L__BB4_36:
	and.b64  	%rd84, %rd15, 1;
	setp.eq.b64 	%p116, %rd84, 1;
	not.pred 	%p117, %p116;
	@%p117 bra 	$L__BB4_84;
	setp.lt.s32 	%p118, %r1, 0;
	and.b32  	%r115, %r1, 2146435072;
	setp.eq.s32 	%p119, %r115, 1062207488;
	ld.global.f64 	%fd51, [%rd123];
	ld.global.f64 	%fd284, [%rd123+8];
	sub.f64 	%fd52, %fd284, %fd51;
	{
	.reg .b32 %temp; 
	mov.b64 	{%temp, %r9}, %fd52;
	}
	abs.f64 	%fd53, %fd52;
	{ // callseq 23, 0
	.param .b64 param0;
	st.param.f64 	[param0], %fd53;
	.param .b64 param1;
	st.param.f64 	[param1], 0d4000000000000000;
	.param .b64 retval0;
	call.uni (retval0), 
	__internal_accurate_pow, 
	(
	param0, 
	param1
	);
	ld.param.f64 	%fd285, [retval0];
	} // callseq 23
	setp.lt.s32 	%p120, %r9, 0;
	neg.f64 	%fd287, %fd285;
	selp.f64 	%fd288, %fd287, %fd285, %p119;
	selp.f64 	%fd289, %fd288, %fd285, %p120;
	setp.eq.f64 	%p121, %fd52, 0d0000000000000000;
	selp.b32 	%r116, %r9, 0, %p119;
	or.b32  	%r117, %r116, 2146435072;
	selp.b32 	%r118, %r117, %r116, %p118;
	mov.b32 	%r119, 0;
	mov.b64 	%fd290, {%r119, %r118};
	selp.f64 	%fd381, %fd290, %fd289, %p121;
	add.f64 	%fd291, %fd52, 0d4000000000000000;
	{
	.reg .b32 %temp; 
	mov.b64 	{%temp, %r120}, %fd291;
	}
	and.b32  	%r121, %r120, 2146435072;
	setp.ne.s32 	%p122, %r121, 2146435072;
	@%p122 bra 	$L__BB4_42;
	setp.nan.f64 	%p123, %fd52, %fd52;
	@%p123 bra 	$L__BB4_41;
	setp.neu.f64 	%p124, %fd53, 0d7FF0000000000000;
	@%p124 bra 	$L__BB4_42;
	or.b32  	%r122, %r2, -2147483648;
	selp.b32 	%r123, %r122, %r2, %p1;
	selp.b32 	%r124, %r123, %r2, %p120;
	mov.b32 	%r125, 0;
	mov.b64 	%fd381, {%r125, %r124};
	bra.uni 	$L__BB4_42;
$L__BB4_41:
	mov.f64 	%fd292, 0d4000000000000000;
	add.rn.f64 	%fd381, %fd52, %fd292;
$L__BB4_42:
	ld.param.u64 	%rd117, [_Z30action_latticeconf_synchronousPd21metropolis_parametersS__param_2];
	setp.eq.f64 	%p126, %fd1, 0d3FF0000000000000;
	setp.ne.s32 	%p127, %r3, 2146435072;
	setp.eq.f64 	%p128, %fd52, 0d3FF0000000000000;
	selp.f64 	%fd293, 0d3FF0000000000000, %fd381, %p128;
	mul.f64 	%fd294, %fd2, 0d3FE0000000000000;
	mul.f64 	%fd295, %fd294, %fd293;
	mov.f64 	%fd296, 0d4000000000000000;
	add.rn.f64 	%fd297, %fd1, %fd296;
	selp.f64 	%fd298, %fd5, %fd297, %p127;
	selp.f64 	%fd299, 0d3FF0000000000000, %fd298, %p126;
	div.rn.f64 	%fd300, %fd295, %fd299;
	ld.global.u64 	%rd85, [potential_ptr];
	add.u64 	%rd87, %SPL, 0;
	mov.u64 	%rd88, %rd39;
	ld.param.f64 	%fd301, [%rd88];
	st.local.f64 	[%rd87], %fd301;
	st.local.f64 	[%rd87+8], %fd8;
	st.local.f64 	[%rd87+16], %fd9;
	st.local.f64 	[%rd87+24], %fd10;
	st.local.f64 	[%rd87+32], %fd11;
	st.local.f64 	[%rd87+40], %fd1;
	st.local.u64 	[%rd87+48], %rd1;
	st.local.u64 	[%rd87+56], %rd3;
	st.local.u64 	[%rd87+64], %rd4;
	st.local.u64 	[%rd87+72], %rd5;
	st.local.u64 	[%rd87+80], %rd6;
	st.local.u64 	[%rd87+88], %rd7;
	st.local.f64 	[%rd87+96], %fd12;
	st.local.f64 	[%rd87+104], %fd2;
	st.local.f64 	[%rd87+112], %fd13;
	st.local.f64 	[%rd87+120], %fd14;
	st.local.f64 	[%rd87+128], %fd15;
	{ // callseq 24, 0
	.param .b64 param0;
	st.param.f64 	[param0], %fd51;
	.param .align 8 .b8 param1[136];
	st.param.f64 	[param1], %fd301;
	st.param.f64 	[param1+8], %fd8;
	st.param.f64 	[param1+16], %fd9;
	st.param.f64 	[param1+24], %fd10;
	st.param.f64 	[param1+32], %fd11;
	st.param.f64 	[param1+40], %fd1;
	st.param.b64 	[param1+48], %rd1;
	st.param.b64 	[param1+56], %rd3;
	st.param.b64 	[param1+64], %rd4;
	st.param.b64 	[param1+72], %rd5;
	st.param.b64 	[param1+80], %rd6;
	st.param.b64 	[param1+88], %rd7;
	st.param.f64 	[param1+96], %fd12;
	st.param.f64 	[param1+104], %fd2;
	st.param.f64 	[param1+112], %fd13;
	st.param.f64 	[param1+120], %fd14;
	st.param.f64 	[param1+128], %fd15;
	.param .b64 retval0;
	prototype_24 : .callprototype (.param .b64 _) _ (.param .b64 _, .param .align 8 .b8 _[136]);
	call (retval0), 
	%rd85, 
	(
	param0, 
	param1
	)
	, prototype_24;
	ld.param.f64 	%fd302, [retval0];
	} // callseq 24
	add.f64 	%fd304, %fd300, %fd302;
	cvta.to.global.u64 	%rd89, %rd117;
	ld.global.f64 	%fd305, [%rd89];
	fma.rn.f64 	%fd306, %fd1, %fd304, %fd305;
	st.global.f64 	[%rd89], %fd306;
	bra.uni 	$L__BB4_84;
$L__BB4_43:
	setp.neu.f64 	%p10, %fd1, 0d0000000000000000;
	@%p10 bra 	$L__BB4_64;
	max.u64 	%rd22, %rd1, 1;
	setp.lt.u64 	%p51, %rd1, 2;
	@%p51 bra 	$L__BB4_57;
	ld.param.u64 	%rd108, [_Z30action_latticeconf_synchronousPd21metropolis_parametersS__param_0];
	cvta.to.global.u64 	%rd123, %rd108;
	and.b64  	%rd127, %rd22, -2;
	and.b32  	%r60, %r1, 2146435072;
	or.b32  	%r67, %r2, -2147483648;
	selp.b32 	%r68, %r67, %r2, %p1;
$L__BB4_46:
	mov.u64 	%rd26, %rd123;
	setp.eq.s32 	%p53, %r60, 1062207488;
	ld.global.f64 	%fd58, [%rd26];
	ld.global.f64 	%fd172, [%rd26+8];
	sub.f64 	%fd59, %fd172, %fd58;
	{
	.reg .b32 %temp; 
	mov.b64 	{%temp, %r10}, %fd59;
	}
	abs.f64 	%fd60, %fd59;
	{ // callseq 13, 0
	.param .b64 param0;
	st.param.f64 	[param0], %fd60;
	.param .b64 param1;
	st.param.f64 	[param1], 0d4000000000000000;
	.param .b64 retval0;
	call.uni (retval0), 
	__internal_accurate_pow, 
	(
	param0, 
	param1
	);
	ld.param.f64 	%fd173, [retval0];
	} // callseq 13
	setp.lt.s32 	%p54, %r10, 0;
	neg.f64 	%fd175, %fd173;
	selp.f64 	%fd176, %fd175, %fd173, %p53;
	selp.f64 	%fd177, %fd176, %fd173, %p54;
	setp.eq.f64 	%p55, %fd59, 0d0000000000000000;
	selp.b32 	%r61, %r10, 0, %p53;
	or.b32  	%r62, %r61, 2146435072;
	selp.b32 	%r63, %r62, %r61, %p5;
	mov.b32 	%r64, 0;
	mov.b64 	%fd178, {%r64, %r63};
	selp.f64 	%fd382, %fd178, %fd177, %p55;
	add.f64 	%fd179, %fd59, 0d4000000000000000;
	{
	.reg .b32 %temp; 
	mov.b64 	{%temp, %r65}, %fd179;
	}
	and.b32  	%r66, %r65, 2146435072;
	setp.ne.s32 	%p56, %r66, 2146435072;
	@%p56 bra 	$L__BB4_51;
	setp.nan.f64 	%p57, %fd59, %fd59;
	@%p57 bra 	$L__BB4_50;
	setp.neu.f64 	%p58, %fd60, 0d7FF0000000000000;
	@%p58 bra 	$L__BB4_51;
	selp.b32 	%r69, %r68, %r2, %p54;
	mov.b32 	%r70, 0;
	mov.b64 	%fd382, {%r70, %r69};
	bra.uni 	$L__BB4_51;
$L__BB4_50:
	mov.f64 	%fd180, 0d4000000000000000;
	add.rn.f64 	%fd382, %fd59, %fd180;
$L__BB4_51:
	ld.param.u64 	%rd112, [_Z30action_latticeconf_synchronousPd21metropolis_parametersS__param_2];
	setp.lt.s32 	%p60, %r1, 0;
	setp.eq.s32 	%p61, %r60, 1062207488;
	setp.eq.f64 	%p62, %fd59, 0d3FF0000000000000;
	selp.f64 	%fd181, 0d3FF0000000000000, %fd382, %p62;
	mul.f64 	%fd182, %fd2, 0d3FE0000000000000;
	mul.f64 	%fd183, %fd182, %fd181;
	setp.eq.f64 	%p63, %fd1, 0d3FF0000000000000;
	setp.ne.s32 	%p64, %r3, 2146435072;
	setp.neu.f64 	%p65, %fd4, 0d7FF0000000000000;
	selp.f64 	%fd184, %fd6, %fd7, %p65;
	selp.f64 	%fd185, %fd6, %fd184, %p64;
	selp.f64 	%fd186, 0d3FF0000000000000, %fd185, %p63;
	div.rn.f64 	%fd187, %fd183, %fd186;
	ld.global.u64 	%rd58, [potential_ptr];
	add.u64 	%rd60, %SPL, 0;
	mov.u64 	%rd61, %rd39;
	ld.param.f64 	%fd188, [%rd61];
	st.local.f64 	[%rd60], %fd188;
	st.local.f64 	[%rd60+8], %fd8;
	st.local.f64 	[%rd60+16], %fd9;
	st.local.f64 	[%rd60+24], %fd10;
	st.local.f64 	[%rd60+32], %fd11;
	st.local.f64 	[%rd60+40], %fd1;
	st.local.u64 	[%rd60+48], %rd1;
	st.local.u64 	[%rd60+56], %rd3;
	st.local.u64 	[%rd60+64], %rd4;
	st.local.u64 	[%rd60+72], %rd5;
	st.local.u64 	[%rd60+80], %rd6;
	st.local.u64 	[%rd60+88], %rd7;
	st.local.f64 	[%rd60+96], %fd12;
	st.local.f64 	[%rd60+104], %fd2;
	st.local.f64 	[%rd60+112], %fd13;
	st.local.f64 	[%rd60+120], %fd14;
	st.local.f64 	[%rd60+128], %fd15;
	{ // callseq 14, 0
	.param .b64 param0;
	st.param.f64 	[param0], %fd58;
	.param .align 8 .b8 param1[136];
	st.param.f64 	[param1], %fd188;
	st.param.f64 	[param1+8], %fd8;
	st.param.f64 	[param1+16], %fd9;
	st.param.f64 	[param1+24], %fd10;
	st.param.f64 	[param1+32], %fd11;
	st.param.f64 	[param1+40], %fd1;
	st.param.b64 	[param1+48], %rd1;
	st.param.b64 	[param1+56], %rd3;
	st.param.b64 	[param1+64], %rd4;
	st.param.b64 	[param1+72], %rd5;
	st.param.b64 	[param1+80], %rd6;
	st.param.b64 	[param1+88], %rd7;
	st.param.f64 	[param1+96], %fd12;
	st.param.f64 	[param1+104], %fd2;
	st.param.f64 	[param1+112], %fd13;
	st.param.f64 	[param1+120], %fd14;
	st.param.f64 	[param1+128], %fd15;
	.param .b64 retval0;
	prototype_14 : .callprototype (.param .b64 _) _ (.param .b64 _, .param .align 8 .b8 _[136]);
	call (retval0), 
	%rd58, 
	(
	param0, 
	param1
	)
	, prototype_14;
	ld.param.f64 	%fd189, [retval0];
	} // callseq 14
	add.f64 	%fd191, %fd187, %fd189;
	cvta.to.global.u64 	%rd62, %rd112;
	ld.global.f64 	%fd192, [%rd62];
	fma.rn.f64 	%fd193, %fd1, %fd191, %fd192;
	st.global.f64 	[%rd62], %fd193;
	ld.global.f64 	%fd65, [%rd26+8];
	add.s64 	%rd123, %rd26, 16;
	ld.global.f64 	%fd194, [%rd26+16];
	sub.f64 	%fd66, %fd194, %fd65;
	{
	.reg .b32 %temp; 
	mov.b64 	{%temp, %r11}, %fd66;
	}
	abs.f64 	%fd67, %fd66;
	{ // callseq 15, 0
	.param .b64 param0;
	st.param.f64 	[param0], %fd67;
	.param .b64 param1;
	st.param.f64 	[param1], 0d4000000000000000;
	.param .b64 retval0;
	call.uni (retval0), 
	__internal_accurate_pow, 
	(
	param0, 
	param1
	);
	ld.param.f64 	%fd195, [retval0];
	} // callseq 15
	setp.lt.s32 	%p66, %r11, 0;
	neg.f64 	%fd197, %fd195;
	selp.f64 	%fd198, %fd197, %fd195, %p61;
	selp.f64 	%fd199, %fd198, %fd195, %p66;
	setp.eq.f64 	%p67, %fd66, 0d0000000000000000;
	selp.b32 	%r72, %r11, 0, %p61;
	or.b32  	%r73, %r72, 2146435072;
	selp.b32 	%r74, %r73, %r72, %p60;
	mov.b32 	%r75, 0;
	mov.b64 	%fd200, {%r75, %r74};
	selp.f64 	%fd383, %fd200, %fd199, %p67;
	add.f64 	%fd201, %fd66, 0d4000000000000000;
	{
	.reg .b32 %temp; 
	mov.b64 	{%temp, %r76}, %fd201;
	}
	and.b32  	%r77, %r76, 2146435072;
	setp.ne.s32 	%p68, %r77, 2146435072;
	@%p68 bra 	$L__BB4_56;
	setp.nan.f64 	%p69, %fd66, %fd66;
	@%p69 bra 	$L__BB4_55;
	setp.neu.f64 	%p70, %fd67, 0d7FF0000000000000;
	@%p70 bra 	$L__BB4_56;
	selp.b32 	%r80, %r68, %r2, %p66;
	mov.b32 	%r81, 0;
	mov.b64 	%fd383, {%r81, %r80};
	bra.uni 	$L__BB4_56;
$L__BB4_55:
	mov.f64 	%fd202, 0d4000000000000000;
	add.rn.f64 	%fd383, %fd66, %fd202;
$L__BB4_56:
	ld.param.u64 	%rd113, [_Z30action_latticeconf_synchronousPd21metropolis_parametersS__param_2];
	setp.eq.f64 	%p72, %fd66, 0d3FF0000000000000;
	selp.f64 	%fd203, 0d3FF0000000000000, %fd383, %p72;
	mul.f64 	%fd204, %fd2, 0d3FE0000000000000;
	mul.f64 	%fd205, %fd204, %fd203;
	setp.neu.f64 	%p75, %fd4, 0d7FF0000000000000;
	selp.f64 	%fd206, %fd6, %fd7, %p75;
	selp.f64 	%fd207, %fd6, %fd206, %p64;
	selp.f64 	%fd208, 0d3FF0000000000000, %fd207, %p63;
	div.rn.f64 	%fd209, %fd205, %fd208;
	ld.global.u64 	%rd63, [potential_ptr];
	add.u64 	%rd65, %SPL, 0;
	mov.u64 	%rd66, %rd39;
	ld.param.f64 	%fd210, [%rd66];
	st.local.f64 	[%rd65], %fd210;
	st.local.f64 	[%rd65+8], %fd8;
	st.local.f64 	[%rd65+16], %fd9;
	st.local.f64 	[%rd65+24], %fd10;
	st.local.f64 	[%rd65+32], %fd11;
	st.local.f64 	[%rd65+40], %fd1;
	st.local.u64 	[%rd65+48], %rd1;
	st.local.u64 	[%rd65+56], %rd3;
	st.local.u64 	[%rd65+64], %rd4;
	st.local.u64 	[%rd65+72], %rd5;
	st.local.u64 	[%rd65+80], %rd6;
	st.local.u64 	[%rd65+88], %rd7;
	st.local.f64 	[%rd65+96], %fd12;
	st.local.f64 	[%rd65+104], %fd2;
	st.local.f64 	[%rd65+112], %fd13;
	st.local.f64 	[%rd65+120], %fd14;
	st.local.f64 	[%rd65+128], %fd15;
	{ // callseq 16, 0
	.param .b64 param0;
	st.param.f64 	[param0], %fd65;
	.param .align 8 .b8 param1[136];
	st.param.f64 	[param1], %fd210;
	st.param.f64 	[param1+8], %fd8;
	st.param.f64 	[param1+16], %fd9;
	st.param.f64 	[param1+24], %fd10;
	st.param.f64 	[param1+32], %fd11;
	st.param.f64 	[param1+40], %fd1;
	st.param.b64 	[param1+48], %rd1;
	st.param.b64 	[param1+56], %rd3;
	st.param.b64 	[param1+64], %rd4;
	st.param.b64 	[param1+72], %rd5;
	st.param.b64 	[param1+80], %rd6;
	st.param.b64 	[param1+88], %rd7;
	st.param.f64 	[param1+96], %fd12;
	st.param.f64 	[param1+104], %fd2;
	st.param.f64 	[param1+112], %fd13;
	st.param.f64 	[param1+120], %fd14;
	st.param.f64 	[param1+128], %fd15;
	.param .b64 retval0;
	prototype_16 : .callprototype (.param .b64 _) _ (.param .b64 _, .param .align 8 .b8 _[136]);
	call (retval0), 
	%rd63, 
	(
	param0, 
	param1
	)
	, prototype_16;
	ld.param.f64 	%fd211, [retval0];
	} // callseq 16
	add.f64 	%fd213, %fd209, %fd211;
	cvta.to.global.u64 	%rd67, %rd113;
	ld.global.f64 	%fd214, [%rd67];
	fma.rn.f64 	%fd215, %fd1, %fd213, %fd214;
	st.global.f64 	[%rd67], %fd215;
	add.s64 	%rd127, %rd127, -2;
	setp.ne.s64 	%p76, %rd127, 0;
	@%p76 bra 	$L__BB4_46;
$L__BB4_57:
	and.b64  	%rd68, %rd22, 1;
	setp.eq.b64 	%p77, %rd68, 1;
	not.pred 	%p78, %p77;
	@%p78 bra 	$L__BB4_84;
	setp.lt.s32 	%p79, %r1, 0;
	and.b32  	%r82, %r1, 2146435072;
	setp.eq.s32 	%p80, %r82, 1062207488;
	ld.global.f64 	%fd72, [%rd123];
	ld.global.f64 	%fd216, [%rd123+8];
	sub.f64 	%fd73, %fd216, %fd72;
	{
	.reg .b32 %temp; 
	mov.b64 	{%temp, %r12}, %fd73;
	}
	abs.f64 	%fd74, %fd73;
	{ // callseq 17, 0
	.param .b64 param0;
	st.param.f64 	[param0], %fd74;
	.param .b64 param1;
	st.param.f64 	[param1], 0d4000000000000000;
	.param .b64 retval0;
	call.uni (retval0), 
	__internal_accurate_pow, 
	(
	param0, 
	param1
	);
	ld.param.f64 	%fd217, [retval0];
	} // callseq 17
	setp.lt.s32 	%p81, %r12, 0;
	neg.f64 	%fd219, %fd217;
	selp.f64 	%fd220, %fd219, %fd217, %p80;
	selp.f64 	%fd221, %fd220, %fd217, %p81;
	setp.eq.f64 	%p82, %fd73, 0d0000000000000000;
	selp.b32 	%r83, %r12, 0, %p80;
	or.b32  	%r84, %r83, 2146435072;
	selp.b32 	%r85, %r84, %r83, %p79;
	mov.b32 	%r86, 0;
	mov.b64 	%fd222, {%r86, %r85};
	selp.f64 	%fd384, %fd222, %fd221, %p82;
	add.f64 	%fd223, %fd73, 0d4000000000000000;
	{
	.reg .b32 %temp; 
	mov.b64 	{%temp, %r87}, %fd223;
	}
	and.b32  	%r88, %r87, 2146435072;
	setp.ne.s32 	%p83, %r88, 2146435072;
	@%p83 bra 	$L__BB4_63;
	setp.nan.f64 	%p84, %fd73, %fd73;
	@%p84 bra 	$L__BB4_62;
	setp.neu.f64 	%p85, %fd74, 0d7FF0000000000000;
	@%p85 bra 	$L__BB4_63;
	or.b32  	%r89, %r2, -2147483648;
	selp.b32 	%r90, %r89, %r2, %p1;
	selp.b32 	%r91, %r90, %r2, %p81;
	mov.b32 	%r92, 0;
	mov.b64 	%fd384, {%r92, %r91};
	bra.uni 	$L__BB4_63;
$L__BB4_62:
	mov.f64 	%fd224, 0d4000000000000000;
	add.rn.f64 	%fd384, %fd73, %fd224;
$L__BB4_63:
	ld.param.u64 	%rd114, [_Z30action_latticeconf_synchronousPd21metropolis_parametersS__param_2];
	setp.eq.f64 	%p87, %fd1, 0d3FF0000000000000;
	setp.neu.f64 	%p88, %fd4, 0d7FF0000000000000;
	setp.ne.s32 	%p89, %r3, 2146435072;
	setp.eq.f64 	%p90, %fd73, 0d3FF0000000000000;
	selp.f64 	%fd225, 0d3FF0000000000000, %fd384, %p90;
	mul.f64 	%fd226, %fd2, 0d3FE0000000000000;
	mul.f64 	%fd227, %fd226, %fd225;
	selp.f64 	%fd228, %fd6, %fd7, %p88;
	selp.f64 	%fd229, %fd6, %fd228, %p89;
	selp.f64 	%fd230, 0d3FF0000000000000, %fd229, %p87;
	div.rn.f64 	%fd231, %fd227, %fd230;
	ld.global.u64 	%rd69, [potential_ptr];
	add.u64 	%rd71, %SPL, 0;
	mov.u64 	%rd72, %rd39;
	ld.param.f64 	%fd232, [%rd72];
	st.local.f64 	[%rd71], %fd232;
	st.local.f64 	[%rd71+8], %fd8;
	st.local.f64 	[%rd71+16], %fd9;
	st.local.f64 	[%rd71+24], %fd10;
	st.local.f64 	[%rd71+32], %fd11;
	st.local.f64 	[%rd71+40], %fd1;
	st.local.u64 	[%rd71+48], %rd1;
	st.local.u64 	[%rd71+56], %rd3;
	st.local.u64 	[%rd71+64], %rd4;
	st.local.u64 	[%rd71+72], %rd5;
	st.local.u64 	[%rd71+80], %rd6;
	st.local.u64 	[%rd71+88], %rd7;
	st.local.f64 	[%rd71+96], %fd12;
	st.local.f64 	[%rd71+104], %fd2;
	st.local.f64 	[%rd71+112], %fd13;
	st.local.f64 	[%rd71+120], %fd14;
	st.local.f64 	[%rd71+128], %fd15;
	{ // callseq 18, 0
	.param .b64 param0;
	st.param.f64 	[param0], %fd72;
	.param .align 8 .b8 param1[136];
	st.param.f64 	[param1], %fd232;
	st.param.f64 	[param1+8], %fd8;
	st.param.f64 	[param1+16], %fd9;
	st.param.f64 	[param1+24], %fd10;
	st.param.f64 	[param1+32], %fd11;
	st.param.f64 	[param1+40], %fd1;
	st.param.b64 	[param1+48], %rd1;
	st.param.b64 	[param1+56], %rd3;
	st.param.b64 	[param1+64], %rd4;
	st.param.b64 	[param1+72], %rd5;
	st.param.b64 	[param1+80], %rd6;
	st.param.b64 	[param1+88], %rd7;
	st.param.f64 	[param1+96], %fd12;
	st.param.f64 	[param1+104], %fd2;
	st.param.f64 	[param1+112], %fd13;
	st.param.f64 	[param1+120], %fd14;
	st.param.f64 	[param1+128], %fd15;
	.param .b64 retval0;
	prototype_18 : .callprototype (.param .b64 _) _ (.param .b64 _, .param .align 8 .b8 _[136]);
	call (retval0), 
	%rd69, 
	(
	param0, 
	param1
	)
	, prototype_18;
	ld.param.f64 	%fd233, [retval0];
	} // callseq 18
	add.f64 	%fd235, %fd231, %fd233;
	cvta.to.global.u64 	%rd73, %rd114;
	ld.global.f64 	%fd236, [%rd73];
	fma.rn.f64 	%fd237, %fd1, %fd235, %fd236;
	st.global.f64 	[%rd73], %fd237;
	bra.uni 	$L__BB4_84;
$L__BB4_64:
	max.u64 	%rd30, %rd1, 1;
	setp.lt.u64 	%p11, %rd1, 2;
	@%p11 bra 	$L__BB4_77;
	ld.param.u64 	%rd107, [_Z30action_latticeconf_synchronousPd21metropolis_parametersS__param_0];
	cvta.to.global.u64 	%rd123, %rd107;
	and.b64  	%rd130, %rd30, -2;
	and.b32  	%r27, %r1, 2146435072;
	or.b32  	%r34, %r2, -2147483648;
	selp.b32 	%r35, %r34, %r2, %p1;
$L__BB4_66:
	mov.u64 	%rd34, %rd123;
	setp.eq.s32 	%p13, %r27, 1062207488;
	ld.global.f64 	%fd79, [%rd34];
	ld.global.f64 	%fd106, [%rd34+8];
	sub.f64 	%fd80, %fd106, %fd79;
	{
	.reg .b32 %temp; 
	mov.b64 	{%temp, %r13}, %fd80;
	}
	abs.f64 	%fd81, %fd80;
	{ // callseq 7, 0
	.param .b64 param0;
	st.param.f64 	[param0], %fd81;
	.param .b64 param1;
	st.param.f64 	[param1], 0d4000000000000000;
	.param .b64 retval0;
	call.uni (retval0), 
	__internal_accurate_pow, 
	(
	param0, 
	param1
	);
	ld.param.f64 	%fd107, [retval0];
	} // callseq 7
	setp.lt.s32 	%p14, %r13, 0;
	neg.f64 	%fd109, %fd107;
	selp.f64 	%fd110, %fd109, %fd107, %p13;
	selp.f64 	%fd111, %fd110, %fd107, %p14;
	setp.eq.f64 	%p15, %fd80, 0d0000000000000000;
	selp.b32 	%r28, %r13, 0, %p13;
	or.b32  	%r29, %r28, 2146435072;
	selp.b32 	%r30, %r29, %r28, %p5;
	mov.b32 	%r31, 0;
	mov.b64 	%fd112, {%r31, %r30};
	selp.f64 	%fd385, %fd112, %fd111, %p15;
	add.f64 	%fd113, %fd80, 0d4000000000000000;
	{
	.reg .b32 %temp; 
	mov.b64 	{%temp, %r32}, %fd113;
	}
	and.b32  	%r33, %r32, 2146435072;
	setp.ne.s32 	%p16, %r33, 2146435072;
	@%p16 bra 	$L__BB4_71;
	setp.num.f64 	%p17, %fd80, %fd80;
	@%p17 bra 	$L__BB4_69;
	mov.f64 	%fd114, 0d4000000000000000;
	add.rn.f64 	%fd385, %fd80, %fd114;
	bra.uni 	$L__BB4_71;
$L__BB4_69:
	setp.neu.f64 	%p18, %fd81, 0d7FF0000000000000;
	@%p18 bra 	$L__BB4_71;
	selp.b32 	%r36, %r35, %r2, %p14;
	mov.b32 	%r37, 0;
	mov.b64 	%fd385, {%r37, %r36};
$L__BB4_71:
	ld.param.u64 	%rd109, [_Z30action_latticeconf_synchronousPd21metropolis_parametersS__param_2];
	setp.lt.s32 	%p20, %r1, 0;
	setp.eq.s32 	%p21, %r27, 1062207488;
	setp.eq.f64 	%p22, %fd80, 0d3FF0000000000000;
	selp.f64 	%fd115, 0d3FF0000000000000, %fd385, %p22;
	mul.f64 	%fd116, %fd2, 0d3FE0000000000000;
	mul.f64 	%fd117, %fd116, %fd115;
	setp.eq.f64 	%p23, %fd1, 0d3FF0000000000000;
	setp.ne.s32 	%p24, %r3, 2146435072;
	setp.neu.f64 	%p25, %fd4, 0d7FF0000000000000;
	selp.f64 	%fd118, %fd5, %fd7, %p25;
	selp.f64 	%fd119, %fd5, %fd118, %p24;
	selp.f64 	%fd120, 0d3FF0000000000000, %fd119, %p23;
	div.rn.f64 	%fd121, %fd117, %fd120;
	ld.global.u64 	%rd42, [potential_ptr];
	add.u64 	%rd44, %SPL, 0;
	mov.u64 	%rd45, %rd39;
	ld.param.f64 	%fd122, [%rd45];
	st.local.f64 	[%rd44], %fd122;
	st.local.f64 	[%rd44+8], %fd8;
	st.local.f64 	[%rd44+16], %fd9;
	st.local.f64 	[%rd44+24], %fd10;
	st.local.f64 	[%rd44+32], %fd11;
	st.local.f64 	[%rd44+40], %fd1;
	st.local.u64 	[%rd44+48], %rd1;
	st.local.u64 	[%rd44+56], %rd3;
	st.local.u64 	[%rd44+64], %rd4;
	st.local.u64 	[%rd44+72], %rd5;
	st.local.u64 	[%rd44+80], %rd6;
	st.local.u64 	[%rd44+88], %rd7;
	st.local.f64 	[%rd44+96], %fd12;
	st.local.f64 	[%rd44+104], %fd2;
	st.local.f64 	[%rd44+112], %fd13;
	st.local.f64 	[%rd44+120], %fd14;
	st.local.f64 	[%rd44+128], %fd15;
	{ // callseq 8, 0
	.param .b64 param0;
	st.param.f64 	[param0], %fd79;
	.param .align 8 .b8 param1[136];
	st.param.f64 	[param1], %fd122;
	st.param.f64 	[param1+8], %fd8;
	st.param.f64 	[param1+16], %fd9;
	st.param.f64 	[param1+24], %fd10;
	st.param.f64 	[param1+32], %fd11;
	st.param.f64 	[param1+40], %fd1;
	st.param.b64 	[param1+48], %rd1;
	st.param.b64 	[param1+56], %rd3;
	st.param.b64 	[param1+64], %rd4;
	st.param.b64 	[param1+72], %rd5;
	st.param.b64 	[param1+80], %rd6;
	st.param.b64 	[param1+88], %rd7;
	st.param.f64 	[param1+96], %fd12;
	st.param.f64 	[param1+104], %fd2;
	st.param.f64 	[param1+112], %fd13;
	st.param.f64 	[param1+120], %fd14;
	st.param.f64 	[param1+128], %fd15;
	.param .b64 retval0;
	prototype_8 : .callprototype (.param .b64 _) _ (.param .b64 _, .param .align 8 .b8 _[136]);
	call (retval0), 
	%rd42, 
	(
	param0, 
	param1
	)
	, prototype_8;
	ld.param.f64 	%fd123, [retval0];
	} // callseq 8
	add.f64 	%fd125, %fd121, %fd123;
	cvta.to.global.u64 	%rd46, %rd109;
	ld.global.f64 	%fd126, [%rd46];
	fma.rn.f64 	%fd127, %fd1, %fd125, %fd126;
	st.global.f64 	[%rd46], %fd127;
	ld.global.f64 	%fd86, [%rd34+8];
	add.s64 	%rd123, %rd34, 16;
	ld.global.f64 	%fd128, [%rd34+16];
	sub.f64 	%fd87, %fd128, %fd86;
	{
	.reg .b32 %temp; 
	mov.b64 	{%temp, %r14}, %fd87;
	}
	abs.f64 	%fd88, %fd87;
	{ // callseq 9, 0
	.param .b64 param0;
	st.param.f64 	[param0], %fd88;
	.param .b64 param1;
	st.param.f64 	[param1], 0d4000000000000000;
	.param .b64 retval0;
	call.uni (retval0), 
	__internal_accurate_pow, 
	(
	param0, 
	param1
	);
	ld.param.f64 	%fd129, [retval0];
	} // callseq 9
	setp.lt.s32 	%p26, %r14, 0;
	neg.f64 	%fd131, %fd129;
	selp.f64 	%fd132, %fd131, %fd129, %p21;
	selp.f64 	%fd133, %fd132, %fd129, %p26;
	setp.eq.f64 	%p27, %fd87, 0d0000000000000000;
	selp.b32 	%r39, %r14, 0, %p21;
	or.b32  	%r40, %r39, 2146435072;
	selp.b32 	%r41, %r40, %r39, %p20;
	mov.b32 	%r42, 0;
	mov.b64 	%fd134, {%r42, %r41};
	selp.f64 	%fd386, %fd134, %fd133, %p27;
	add.f64 	%fd135, %fd87, 0d4000000000000000;
	{
	.reg .b32 %temp; 
	mov.b64 	{%temp, %r43}, %fd135;
	}
	and.b32  	%r44, %r43, 2146435072;
	setp.ne.s32 	%p28, %r44, 2146435072;
	@%p28 bra 	$L__BB4_76;
	setp.nan.f64 	%p29, %fd87, %fd87;
	@%p29 bra 	$L__BB4_75;
	setp.neu.f64 	%p30, %fd88, 0d7FF0000000000000;
	@%p30 bra 	$L__BB4_76;
	selp.b32 	%r47, %r35, %r2, %p26;
	mov.b32 	%r48, 0;
	mov.b64 	%fd386, {%r48, %r47};
	bra.uni 	$L__BB4_76;
$L__BB4_75:
	mov.f64 	%fd136, 0d4000000000000000;
	add.rn.f64 	%fd386, %fd87, %fd136;
$L__BB4_76:
	ld.param.u64 	%rd110, [_Z30action_latticeconf_synchronousPd21metropolis_parametersS__param_2];
	setp.eq.f64 	%p32, %fd87, 0d3FF0000000000000;
	selp.f64 	%fd137, 0d3FF0000000000000, %fd386, %p32;
	mul.f64 	%fd138, %fd2, 0d3FE0000000000000;
	mul.f64 	%fd139, %fd138, %fd137;
	setp.neu.f64 	%p35, %fd4, 0d7FF0000000000000;
	selp.f64 	%fd140, %fd5, %fd7, %p35;
	selp.f64 	%fd141, %fd5, %fd140, %p24;
	selp.f64 	%fd142, 0d3FF0000000000000, %fd141, %p23;
	div.rn.f64 	%fd143, %fd139, %fd142;
	ld.global.u64 	%rd47, [potential_ptr];
	add.u64 	%rd49, %SPL, 0;
	mov.u64 	%rd50, %rd39;
	ld.param.f64 	%fd144, [%rd50];
	st.local.f64 	[%rd49], %fd144;
	st.local.f64 	[%rd49+8], %fd8;
	st.local.f64 	[%rd49+16], %fd9;
	st.local.f64 	[%rd49+24], %fd10;
	st.local.f64 	[%rd49+32], %fd11;
	st.local.f64 	[%rd49+40], %fd1;
	st.local.u64 	[%rd49+48], %rd1;
	st.local.u64 	[%rd49+56], %rd3;
	st.local.u64 	[%rd49+64], %rd4;
	st.local.u64 	[%rd49+72], %rd5;
	st.local.u64 	[%rd49+80], %rd6;
	st.local.u64 	[%rd49+88], %rd7;
	st.local.f64 	[%rd49+96], %fd12;
	st.local.f64 	[%rd49+104], %fd2;
	st.local.f64 	[%rd49+112], %fd13;
	st.local.f64 	[%rd49+120], %fd14;
	st.local.f64 	[%rd49+128], %fd15;
	{ // callseq 10, 0
	.param .b64 param0;
	st.param.f64 	[param0], %fd86;
	.param .align 8 .b8 param1[136];
	st.param.f64 	[param1], %fd144;
	st.param.f64 	[param1+8], %fd8;
	st.param.f64 	[param1+16], %fd9;
	st.param.f64 	[param1+24], %fd10;
	st.param.f64 	[param1+32], %fd11;
	st.param.f64 	[param1+40], %fd1;
	st.param.b64 	[param1+48], %rd1;
	st.param.b64 	[param1+56], %rd3;
	st.param.b64 	[param1+64], %rd4;
	st.param.b64 	[param1+72], %rd5;
	st.param.b64 	[param1+80], %rd6;
	st.param.b64 	[param1+88], %rd7;
	st.param.f64 	[param1+96], %fd12;
	st.param.f64 	[param1+104], %fd2;
	st.param.f64 	[param1+112], %fd13;
	st.param.f64 	[param1+120], %fd14;
	st.param.f64 	[param1+128], %fd15;
	.param .b64 retval0;
	prototype_10 : .callprototype (.param .b64 _) _ (.param .b64 _, .param .align 8 .b8 _[136]);
	call (retval0), 
	%rd47, 
	(
	param0, 
	param1
	)
	, prototype_10;
	ld.param.f64 	%fd145, [retval0];
	} // callseq 10
	add.f64 	%fd147, %fd143, %fd145;
	cvta.to.global.u64 	%rd51, %rd110;
	ld.global.f64 	%fd148, [%rd51];
	fma.rn.f64 	%fd149, %fd1, %fd147, %fd148;
	st.global.f64 	[%rd51], %fd149;
	add.s64 	%rd130, %rd130, -2;
	setp.ne.s64 	%p36, %rd130, 0;
	@%p36 bra 	$L__BB4_66;
$L__BB4_77:
	and.b64  	%rd52, %rd30, 1;
	setp.eq.b64 	%p37, %rd52, 1;
	not.pred 	%p38, %p37;
	@%p38 bra 	$L__BB4_84;
	setp.lt.s32 	%p39, %r1, 0;
	and.b32  	%r49, %r1, 2146435072;
	setp.eq.s32 	%p40, %r49, 1062207488;
	ld.global.f64 	%fd93, [%rd123];
	ld.global.f64 	%fd150, [%rd123+8];
	sub.f64 	%fd94, %fd150, %fd93;
	{
	.reg .b32 %temp; 
	mov.b64 	{%temp, %r15}, %fd94;
	}
	abs.f64 	%fd95, %fd94;
	{ // callseq 11, 0
	.param .b64 param0;
	st.param.f64 	[param0], %fd95;
	.param .b64 param1;
	st.param.f64 	[param1], 0d4000000000000000;
	.param .b64 retval0;
	call.uni (retval0), 
	__internal_accurate_pow, 
	(
	param0, 
	param1
	);
	ld.param.f64 	%fd151, [retval0];
	} // callseq 11
	setp.lt.s32 	%p41, %r15, 0;
	neg.f64 	%fd153, %fd151;
	selp.f64 	%fd154, %fd153, %fd151, %p40;
	selp.f64 	%fd155, %fd154, %fd151, %p41;
	setp.eq.f64 	%p42, %fd94, 0d0000000000000000;
	selp.b32 	%r50, %r15, 0, %p40;
	or.b32  	%r51, %r50, 2146435072;
	selp.b32 	%r52, %r51, %r50, %p39;
	mov.b32 	%r53, 0;
	mov.b64 	%fd156, {%r53, %r52};
	selp.f64 	%fd387, %fd156, %fd155, %p42;
	add.f64 	%fd157, %fd94, 0d4000000000000000;
	{
	.reg .b32 %temp; 
	mov.b64 	{%temp, %r54}, %fd157;
	}
	and.b32  	%r55, %r54, 2146435072;
	setp.ne.s32 	%p43, %r55, 2146435072;
	@%p43 bra 	$L__BB4_83;
	setp.nan.f64 	%p44, %fd94, %fd94;
	@%p44 bra 	$L__BB4_82;
	setp.neu.f64 	%p45, %fd95, 0d7FF0000000000000;
	@%p45 bra 	$L__BB4_83;
	or.b32  	%r56, %r2, -2147483648;
	selp.b32 	%r57, %r56, %r2, %p1;
	selp.b32 	%r58, %r57, %r2, %p41;
	mov.b32 	%r59, 0;
	mov.b64 	%fd387, {%r59, %r58};
	bra.uni 	$L__BB4_83;
$L__BB4_82:
	mov.f64 	%fd158, 0d4000000000000000;
	add.rn.f64 	%fd387, %fd94, %fd158;
$L__BB4_83:
	ld.param.u64 	%rd111, [_Z30action_latticeconf_synchronousPd21metropolis_parametersS__param_2];
	setp.eq.f64 	%p47, %fd1, 0d3FF0000000000000;
	setp.neu.f64 	%p48, %fd4, 0d7FF0000000000000;
	setp.ne.s32 	%p49, %r3, 2146435072;
	setp.eq.f64 	%p50, %fd94, 0d3FF0000000000000;
	selp.f64 	%fd159, 0d3FF0000000000000, %fd387, %p50;
	mul.f64 	%fd160, %fd2, 0d3FE0000000000000;
	mul.f64 	%fd161, %fd160, %fd159;
	selp.f64 	%fd162, %fd5, %fd7, %p48;
	selp.f64 	%fd163, %fd5, %fd162, %p49;
	selp.f64 	%fd164, 0d3FF0000000000000, %fd163, %p47;
	div.rn.f64 	%fd165, %fd161, %fd164;
	ld.global.u64 	%rd53, [potential_ptr];
	add.u64 	%rd55, %SPL, 0;
	mov.u64 	%rd56, %rd39;
	ld.param.f64 	%fd166, [%rd56];
	st.local.f64 	[%rd55], %fd166;
	st.local.f64 	[%rd55+8], %fd8;
	st.local.f64 	[%rd55+16], %fd9;
	st.local.f64 	[%rd55+24], %fd10;
	st.local.f64 	[%rd55+32], %fd11;
	st.local.f64 	[%rd55+40], %fd1;
	st.local.u64 	[%rd55+48], %rd1;
	st.local.u64 	[%rd55+56], %rd3;
	st.local.u64 	[%rd55+64], %rd4;
	st.local.u64 	[%rd55+72], %rd5;
	st.local.u64 	[%rd55+80], %rd6;
	st.local.u64 	[%rd55+88], %rd7;
	st.local.f64 	[%rd55+96], %fd12;
	st.local.f64 	[%rd55+104], %fd2;
	st.local.f64 	[%rd55+112], %fd13;
	st.local.f64 	[%rd55+120], %fd14;
	st.local.f64 	[%rd55+128], %fd15;
	{ // callseq 12, 0
	.param .b64 param0;
	st.param.f64 	[param0], %fd93;
	.param .align 8 .b8 param1[136];
	st.param.f64 	[param1], %fd166;
	st.param.f64 	[param1+8], %fd8;
	st.param.f64 	[param1+16], %fd9;
	st.param.f64 	[param1+24], %fd10;
	st.param.f64 	[param1+32], %fd11;
	st.param.f64 	[param1+40], %fd1;
	st.param.b64 	[param1+48], %rd1;
	st.param.b64 	[param1+56], %rd3;
	st.param.b64 	[param1+64], %rd4;
	st.param.b64 	[param1+72], %rd5;
	st.param.b64 	[param1+80], %rd6;
	st.param.b64 	[param1+88], %rd7;
	st.param.f64 	[param1+96], %fd12;
	st.param.f64 	[param1+104], %fd2;
	st.param.f64 	[param1+112], %fd13;
	st.param.f64 	[param1+120], %fd14;
	st.param.f64 	[param1+128], %fd15;
	.param .b64 retval0;
	prototype_12 : .callprototype (.param .b64 _) _ (.param .b64 _, .param .align 8 .b8 _[136]);
	call (retval0), 
	%rd53, 
	(
	param0, 
	param1
	)
	, prototype_12;
	ld.param.f64 	%fd167, [retval0];
	} // callseq 12
	add.f64 	%fd169, %fd165, %fd167;
	cvta.to.global.u64 	%rd57, %rd111;
	ld.global.f64 	%fd170, [%rd57];
	fma.rn.f64 	%fd171, %fd1, %fd169, %fd170;
	st.global.f64 	[%rd57], %fd171;
$L__BB4_84:
	ret;

}
	// .globl	_Z15metropolis_stepPdmm21metropolis_parametersP17curandStateXORWOW
.visible .entry _Z15metropolis_stepPdmm21metropolis_parametersP17curandStateXORWOW(
	.param .u64 .ptr .align 1 _Z15metropolis_stepPdmm21metropolis_parametersP17curandStateXORWOW_param_0,
	.param .u64 _Z15metropolis_stepPdmm21metropolis_parametersP17curandStateXORWOW_param_1,
	.param .u64 _Z15metropolis_stepPdmm21metropolis_parametersP17curandStateXORWOW_param_2,
	.param .align 8 .b8 _Z15metropolis_stepPdmm21metropolis_parametersP17curandStateXORWOW_param_3[136],
	.param .u64 .ptr .align 1 _Z15metropolis_stepPdmm21metropolis_parametersP17curandStateXORWOW_param_4
)
{
	.local .align 8 .b8 	__local_depot5[136];
	.reg .b64 	%SP;
	.reg .b64 	%SPL;
	.reg .pred 	%p<85>;
	.reg .b32 	%r<174>;
	.reg .b32 	%f<4>;
	.reg .b64 	%rd<46>;
	.reg .b64 	%fd<195>;

	mov.u64 	%SPL, __local_depot5;
	ld.param.u64 	%rd18, [_Z15metropolis_stepPdmm21metropolis_parametersP17curandStateXORWOW_param_1];
	ld.param.u64 	%rd19, [_Z15metropolis_stepPdmm21metropolis_parametersP17curandStateXORWOW_param_2];
	mov.b64 	%rd16, _Z15metropolis_stepPdmm21metropolis_parametersP17curandStateXORWOW_param_3;
	mov.u32 	%r31, %ntid.x;
	mov.u32 	%r32, %ctaid.x;
	mov.u32 	%r33, %tid.x;
	mad.lo.s32 	%r1, %r31, %r32, %r33;
	cvt.rn.f64.u32 	%fd88, %r1;
	ld.param.f64 	%fd1, [_Z15metropolis_stepPdmm21metropolis_parametersP17curandStateXORWOW_param_3];
	cvt.rn.f64.u64 	%fd89, %rd19;
	fma.rn.f64 	%fd90, %fd1, %fd88, %fd89;
	cvt.rzi.u64.f64 	%rd1, %fd90;
	setp.ge.u64 	%p1, %rd1, %rd18;
	@%p1 bra 	$L__BB5_51;
	ld.param.u64 	%rd45, [_Z15metropolis_stepPdmm21metropolis_parametersP17curandStateXORWOW_param_4];
	ld.param.u64 	%rd44, [_Z15metropolis_stepPdmm21metropolis_parametersP17curandStateXORWOW_param_0];
	cvta.to.global.u64 	%rd20, %rd45;
	cvta.to.global.u64 	%rd21, %rd44;
	shl.b64 	%rd22, %rd1, 3;
	add.s64 	%rd2, %rd21, %rd22;
	mul.wide.u32 	%rd23, %r1, 48;
	add.s64 	%rd3, %rd20, %rd23;
	ld.global.v2.u32 	{%r2, %r34}, [%rd3];
	ld.global.v2.u32 	{%r35, %r3}, [%rd3+8];
	ld.global.v2.u32 	{%r4, %r172}, [%rd3+16];
	ld.global.v2.u32 	{%r6, %r7}, [%rd3+24];
	ld.global.f32 	%f1, [%rd3+32];
	ld.global.f64 	%fd2, [%rd3+40];
	shr.u32 	%r36, %r34, 2;
	xor.b32  	%r37, %r36, %r34;
	shl.b32 	%r38, %r172, 4;
	shl.b32 	%r39, %r37, 1;
	xor.b32  	%r40, %r38, %r39;
	xor.b32  	%r41, %r40, %r172;
	xor.b32  	%r171, %r41, %r37;
	add.s32 	%r42, %r2, %r171;
	add.s32 	%r43, %r42, 362437;
	shr.u32 	%r44, %r35, 2;
	xor.b32  	%r45, %r44, %r35;
	shl.b32 	%r46, %r171, 4;
	shl.b32 	%r47, %r45, 1;
	xor.b32  	%r48, %r47, %r46;
	xor.b32  	%r49, %r48, %r45;
	xor.b32  	%r170, %r49, %r171;
	add.s32 	%r173, %r2, 724874;
	add.s32 	%r50, %r170, %r173;
	cvt.u64.u32 	%rd24, %r43;
	mul.wide.u32 	%rd25, %r50, 2097152;
	xor.b64  	%rd26, %rd25, %rd24;
	cvt.rn.f64.u64 	%fd91, %rd26;
	fma.rn.f64 	%fd92, %fd91, 0d3CA0000000000000, 0d3C90000000000000;
	mov.u64 	%rd4, %rd16;
	ld.param.f64 	%fd3, [%rd4+96];
	add.f64 	%fd93, %fd3, %fd3;
	ld.global.f64 	%fd94, [%rd2];
	fma.rn.f64 	%fd95, %fd93, %fd92, %fd94;
	sub.f64 	%fd4, %fd95, %fd3;
	ld.global.f64 	%fd5, [%rd2+-8];
	ld.global.f64 	%fd6, [%rd2+8];
	ld.param.f64 	%fd7, [%rd4+40];
	ld.param.f64 	%fd8, [%rd4+104];
	ld.param.f64 	%fd9, [%rd4+128];
	ld.param.f64 	%fd10, [%rd4+120];
	ld.param.f64 	%fd11, [%rd4+112];
	ld.param.u64 	%rd5, [%rd4+88];
	ld.param.u64 	%rd6, [%rd4+80];
	ld.param.u64 	%rd7, [%rd4+72];
	ld.param.u64 	%rd8, [%rd4+64];
	ld.param.f64 	%fd12, [%rd4+16];
	ld.param.f64 	%fd13, [%rd4+8];
	sub.f64 	%fd14, %fd4, %fd5;
	{
	.reg .b32 %temp; 
	mov.b64 	{%temp, %r11}, %fd14;
	}
	mov.f64 	%fd96, 0d4000000000000000;
	{
	.reg .b32 %temp; 
	mov.b64 	{%temp, %r51}, %fd96;
	}
	and.b32  	%r13, %r51, 2146435072;
	setp.eq.s32 	%p2, %r13, 1062207488;
	abs.f64 	%fd15, %fd14;
	{ // callseq 31, 0
	.param .b64 param0;
	st.param.f64 	[param0], %fd15;
	.param .b64 param1;
	st.param.f64 	[param1], 0d4000000000000000;
	.param .b64 retval0;
	call.uni (retval0), 
	__internal_accurate_pow, 
	(
	param0, 
	param1
	);
	ld.param.f64 	%fd97, [retval0];
	} // callseq 31
	setp.lt.s32 	%p3, %r11, 0;
	neg.f64 	%fd99, %fd97;
	selp.f64 	%fd100, %fd99, %fd97, %p2;
	selp.f64 	%fd183, %fd100, %fd97, %p3;
	setp.neu.f64 	%p4, %fd14, 0d0000000000000000;
	@%p4 bra 	$L__BB5_3;
	selp.b32 	%r52, %r11, 0, %p2;
	setp.lt.s32 	%p6, %r51, 0;
	or.b32  	%r53, %r52, 2146435072;
	selp.b32 	%r54, %r53, %r52, %p6;
	mov.b32 	%r55, 0;
	mov.b64 	%fd183, {%r55, %r54};
$L__BB5_3:
	add.f64 	%fd101, %fd14, 0d4000000000000000;
	{
	.reg .b32 %temp; 
	mov.b64 	{%temp, %r56}, %fd101;
	}
	and.b32  	%r57, %r56, 2146435072;
	setp.ne.s32 	%p7, %r57, 2146435072;
	@%p7 bra 	$L__BB5_8;
	setp.num.f64 	%p8, %fd14, %fd14;
	@%p8 bra 	$L__BB5_6;
	mov.f64 	%fd102, 0d4000000000000000;
	add.rn.f64 	%fd183, %fd14, %fd102;
	bra.uni 	$L__BB5_8;
$L__BB5_6:
	setp.neu.f64 	%p9, %fd15, 0d7FF0000000000000;
	@%p9 bra 	$L__BB5_8;
	setp.lt.s32 	%p12, %r51, 0;
	selp.b32 	%r59, 0, 2146435072, %p12;
	and.b32  	%r60, %r51, 2147483647;
	setp.ne.s32 	%p13, %r60, 1071644672;
	or.b32  	%r61, %r59, -2147483648;
	selp.b32 	%r62, %r61, %r59, %p13;
	selp.b32 	%r63, %r62, %r59, %p2;
	selp.b32 	%r64, %r63, %r59, %p3;
	mov.b32 	%r65, 0;
	mov.b64 	%fd183, {%r65, %r64};
$L__BB5_8:
	setp.eq.f64 	%p15, %fd14, 0d3FF0000000000000;
	selp.f64 	%fd22, 0d3FF0000000000000, %fd183, %p15;
	{
	.reg .b32 %temp; 
	mov.b64 	{%temp, %r14}, %fd7;
	}
	abs.f64 	%fd23, %fd7;
	{ // callseq 32, 0
	.param .b64 param0;
	st.param.f64 	[param0], %fd23;
	.param .b64 param1;
	st.param.f64 	[param1], 0d4000000000000000;
	.param .b64 retval0;
	call.uni (retval0), 
	__internal_accurate_pow, 
	(
	param0, 
	param1
	);
	ld.param.f64 	%fd103, [retval0];
	} // callseq 32
	setp.lt.s32 	%p16, %r14, 0;
	neg.f64 	%fd105, %fd103;
	selp.f64 	%fd106, %fd105, %fd103, %p2;
	selp.f64 	%fd185, %fd106, %fd103, %p16;
	setp.neu.f64 	%p17, %fd7, 0d0000000000000000;
	@%p17 bra 	$L__BB5_10;
	selp.b32 	%r67, %r14, 0, %p2;
	setp.lt.s32 	%p19, %r51, 0;
	or.b32  	%r68, %r67, 2146435072;
	selp.b32 	%r69, %r68, %r67, %p19;
	mov.b32 	%r70, 0;
	mov.b64 	%fd185, {%r70, %r69};
$L__BB5_10:
	add.f64 	%fd107, %fd7, 0d4000000000000000;
	{
	.reg .b32 %temp; 
	mov.b64 	{%temp, %r71}, %fd107;
	}
	and.b32  	%r72, %r71, 2146435072;
	setp.ne.s32 	%p20, %r72, 2146435072;
	@%p20 bra 	$L__BB5_15;
	setp.num.f64 	%p21, %fd7, %fd7;
	@%p21 bra 	$L__BB5_13;
	mov.f64 	%fd108, 0d4000000000000000;
	add.rn.f64 	%fd185, %fd7, %fd108;
	bra.uni 	$L__BB5_15;
$L__BB5_13:
	setp.neu.f64 	%p22, %fd23, 0d7FF0000000000000;
	@%p22 bra 	$L__BB5_15;
	setp.lt.s32 	%p25, %r51, 0;
	selp.b32 	%r74, 0, 2146435072, %p25;
	and.b32  	%r75, %r51, 2147483647;
	setp.ne.s32 	%p26, %r75, 1071644672;
	or.b32  	%r76, %r74, -2147483648;
	selp.b32 	%r77, %r76, %r74, %p26;
	selp.b32 	%r78, %r77, %r74, %p2;
	selp.b32 	%r79, %r78, %r74, %p16;
	mov.b32 	%r80, 0;
	mov.b64 	%fd185, {%r80, %r79};
$L__BB5_15:
	add.u64 	%rd28, %SPL, 0;
	setp.eq.f64 	%p28, %fd7, 0d3FF0000000000000;
	selp.f64 	%fd30, 0d3FF0000000000000, %fd185, %p28;
	mul.f64 	%fd109, %fd8, 0d3FE0000000000000;
	mul.f64 	%fd110, %fd109, %fd22;
	div.rn.f64 	%fd111, %fd110, %fd30;
	ld.global.u64 	%rd29, [potential_ptr];
	st.local.f64 	[%rd28], %fd1;
	st.local.f64 	[%rd28+8], %fd13;
	st.local.f64 	[%rd28+16], %fd12;
	ld.param.f64 	%fd112, [%rd4+24];
	st.local.f64 	[%rd28+24], %fd112;
	ld.param.f64 	%fd31, [%rd4+32];
	st.local.f64 	[%rd28+32], %fd31;
	st.local.f64 	[%rd28+40], %fd7;
	ld.param.u64 	%rd30, [%rd4+48];
	st.local.u64 	[%rd28+48], %rd30;
	ld.param.u64 	%rd31, [%rd4+56];
	st.local.u64 	[%rd28+56], %rd31;
	st.local.u64 	[%rd28+64], %rd8;
	st.local.u64 	[%rd28+72], %rd7;
	st.local.u64 	[%rd28+80], %rd6;
	st.local.u64 	[%rd28+88], %rd5;
	st.local.f64 	[%rd28+96], %fd3;
	st.local.f64 	[%rd28+104], %fd8;
	st.local.f64 	[%rd28+112], %fd11;
	st.local.f64 	[%rd28+120], %fd10;
	st.local.f64 	[%rd28+128], %fd9;
	{ // callseq 33, 0
	.param .b64 param0;
	st.param.f64 	[param0], %fd5;
	.param .align 8 .b8 param1[136];
	st.param.f64 	[param1], %fd1;
	st.param.f64 	[param1+8], %fd13;
	st.param.f64 	[param1+16], %fd12;
	st.param.f64 	[param1+24], %fd112;
	st.param.f64 	[param1+32], %fd31;
	st.param.f64 	[param1+40], %fd7;
	st.param.b64 	[param1+48], %rd30;
	st.param.b64 	[param1+56], %rd31;
	st.param.b64 	[param1+64], %rd8;
	st.param.b64 	[param1+72], %rd7;
	st.param.b64 	[param1+80], %rd6;
	st.param.b64 	[param1+88], %rd5;
	st.param.f64 	[param1+96], %fd3;
	st.param.f64 	[param1+104], %fd8;
	st.param.f64 	[param1+112], %fd11;
	st.param.f64 	[param1+120], %fd10;
	st.param.f64 	[param1+128], %fd9;
	.param .b64 retval0;
	prototype_33 : .callprototype (.param .b64 _) _ (.param .b64 _, .param .align 8 .b8 _[136]);
	call (retval0), 
	%rd29, 
	(
	param0, 
	param1
	)
	, prototype_33;
	ld.param.f64 	%fd113, [retval0];
	} // callseq 33
	add.f64 	%fd32, %fd111, %fd113;
	sub.f64 	%fd33, %fd6, %fd4;
	{
	.reg .b32 %temp; 
	mov.b64 	{%temp, %r15}, %fd33;
	}
	abs.f64 	%fd34, %fd33;
	{ // callseq 34, 0
	.param .b64 param0;
	st.param.f64 	[param0], %fd34;
	.param .b64 param1;
	st.param.f64 	[param1], 0d4000000000000000;
	.param .b64 retval0;
	call.uni (retval0), 
	__internal_accurate_pow, 
	(
	param0, 
	param1
	);
	ld.param.f64 	%fd115, [retval0];
	} // callseq 34
	setp.lt.s32 	%p29, %r15, 0;
	neg.f64 	%fd117, %fd115;
	selp.f64 	%fd118, %fd117, %fd115, %p2;
	selp.f64 	%fd187, %fd118, %fd115, %p29;
	setp.neu.f64 	%p30, %fd33, 0d0000000000000000;
	@%p30 bra 	$L__BB5_17;
	selp.b32 	%r82, %r15, 0, %p2;
	setp.lt.s32 	%p32, %r51, 0;
	or.b32  	%r83, %r82, 2146435072;
	selp.b32 	%r84, %r83, %r82, %p32;
	mov.b32 	%r85, 0;
	mov.b64 	%fd187, {%r85, %r84};
$L__BB5_17:
	add.f64 	%fd119, %fd33, 0d4000000000000000;
	{
	.reg .b32 %temp; 
	mov.b64 	{%temp, %r86}, %fd119;
	}
	and.b32  	%r87, %r86, 2146435072;
	setp.ne.s32 	%p33, %r87, 2146435072;
	@%p33 bra 	$L__BB5_22;
	setp.num.f64 	%p34, %fd33, %fd33;
	@%p34 bra 	$L__BB5_20;
	mov.f64 	%fd120, 0d4000000000000000;
	add.rn.f64 	%fd187, %fd33, %fd120;
	bra.uni 	$L__BB5_22;
$L__BB5_20:
	setp.neu.f64 	%p35, %fd34, 0d7FF0000000000000;
	@%p35 bra 	$L__BB5_22;
	setp.lt.s32 	%p38, %r51, 0;
	selp.b32 	%r89, 0, 2146435072, %p38;
	and.b32  	%r90, %r51, 2147483647;
	setp.ne.s32 	%p39, %r90, 1071644672;
	or.b32  	%r91, %r89, -2147483648;
	selp.b32 	%r92, %r91, %r89, %p39;
	selp.b32 	%r93, %r92, %r89, %p2;
	selp.b32 	%r94, %r93, %r89, %p29;
	mov.b32 	%r95, 0;
	mov.b64 	%fd187, {%r95, %r94};
$L__BB5_22:
	add.u64 	%rd33, %SPL, 0;
	setp.eq.f64 	%p41, %fd33, 0d3FF0000000000000;
	selp.f64 	%fd121, 0d3FF0000000000000, %fd187, %p41;
	mul.f64 	%fd122, %fd8, 0d3FE0000000000000;
	mul.f64 	%fd123, %fd122, %fd121;
	div.rn.f64 	%fd124, %fd123, %fd30;
	ld.global.u64 	%rd34, [potential_ptr];
	st.local.f64 	[%rd33], %fd1;
	st.local.f64 	[%rd33+8], %fd13;
	st.local.f64 	[%rd33+16], %fd12;
	ld.param.f64 	%fd52, [%rd4+24];
	st.local.f64 	[%rd33+24], %fd52;
	st.local.f64 	[%rd33+32], %fd31;
	st.local.f64 	[%rd33+40], %fd7;
	ld.param.u64 	%rd14, [%rd4+48];
	st.local.u64 	[%rd33+48], %rd14;
	ld.param.u64 	%rd13, [%rd4+56];
	st.local.u64 	[%rd33+56], %rd13;
	st.local.u64 	[%rd33+64], %rd8;
	st.local.u64 	[%rd33+72], %rd7;
	st.local.u64 	[%rd33+80], %rd6;
	st.local.u64 	[%rd33+88], %rd5;
	st.local.f64 	[%rd33+96], %fd3;
	st.local.f64 	[%rd33+104], %fd8;
	st.local.f64 	[%rd33+112], %fd11;
	st.local.f64 	[%rd33+120], %fd10;
	st.local.f64 	[%rd33+128], %fd9;
	{ // callseq 35, 0
	.param .b64 param0;
	st.param.f64 	[param0], %fd4;
	.param .align 8 .b8 param1[136];
	st.param.f64 	[param1], %fd1;
	st.param.f64 	[param1+8], %fd13;
	st.param.f64 	[param1+16], %fd12;
	st.param.f64 	[param1+24], %fd52;
	st.param.f64 	[param1+32], %fd31;
	st.param.f64 	[param1+40], %fd7;
	st.param.b64 	[param1+48], %rd14;
	st.param.b64 	[param1+56], %rd13;
	st.param.b64 	[param1+64], %rd8;
	st.param.b64 	[param1+72], %rd7;
	st.param.b64 	[param1+80], %rd6;
	st.param.b64 	[param1+88], %rd5;
	st.param.f64 	[param1+96], %fd3;
	st.param.f64 	[param1+104], %fd8;
	st.param.f64 	[param1+112], %fd11;
	st.param.f64 	[param1+120], %fd10;
	st.param.f64 	[param1+128], %fd9;
	.param .b64 retval0;
	prototype_35 : .callprototype (.param .b64 _) _ (.param .b64 _, .param .align 8 .b8 _[136]);
	call (retval0), 
	%rd34, 
	(
	param0, 
	param1
	)
	, prototype_35;
	ld.param.f64 	%fd125, [retval0];
	} // callseq 35
	add.f64 	%fd127, %fd124, %fd125;
	mul.f64 	%fd128, %fd7, %fd127;
	fma.rn.f64 	%fd41, %fd7, %fd32, %fd128;
	ld.global.f64 	%fd42, [%rd2+-8];
	ld.global.f64 	%fd43, [%rd2];
	ld.global.f64 	%fd44, [%rd2+8];
	ld.param.f64 	%fd45, [%rd4+40];
	ld.param.f64 	%fd46, [%rd4+104];
	ld.param.f64 	%fd47, [%rd4+128];
	ld.param.f64 	%fd48, [%rd4+120];
	ld.param.f64 	%fd49, [%rd4+112];
	ld.param.f64 	%fd50, [%rd4+96];
	ld.param.u64 	%rd9, [%rd4+88];
	ld.param.u64 	%rd10, [%rd4+80];
	ld.param.u64 	%rd11, [%rd4+72];
	ld.param.u64 	%rd12, [%rd4+64];
	ld.param.f64 	%fd51, [%rd4+32];
	ld.param.f64 	%fd53, [%rd4+16];
	ld.param.f64 	%fd54, [%rd4+8];
	ld.param.f64 	%fd55, [%rd4];
	mul.f64 	%fd56, %fd46, 0d3FE0000000000000;
	sub.f64 	%fd57, %fd43, %fd42;
	{
	.reg .b32 %temp; 
	mov.b64 	{%temp, %r16}, %fd57;
	}
	abs.f64 	%fd58, %fd57;
	{ // callseq 36, 0
	.param .b64 param0;
	st.param.f64 	[param0], %fd58;
	.param .b64 param1;
	st.param.f64 	[param1], 0d4000000000000000;
	.param .b64 retval0;
	call.uni (retval0), 
	__internal_accurate_pow, 
	(
	param0, 
	param1
	);
	ld.param.f64 	%fd129, [retval0];
	} // callseq 36
	setp.lt.s32 	%p42, %r16, 0;
	neg.f64 	%fd131, %fd129;
	selp.f64 	%fd132, %fd131, %fd129, %p2;
	selp.f64 	%fd189, %fd132, %fd129, %p42;
	setp.neu.f64 	%p43, %fd57, 0d0000000000000000;
	@%p43 bra 	$L__BB5_24;
	selp.b32 	%r97, %r16, 0, %p2;
	setp.lt.s32 	%p45, %r51, 0;
	or.b32  	%r98, %r97, 2146435072;
	selp.b32 	%r99, %r98, %r97, %p45;
	mov.b32 	%r100, 0;
	mov.b64 	%fd189, {%r100, %r99};
$L__BB5_24:
	add.f64 	%fd133, %fd57, 0d4000000000000000;
	{
	.reg .b32 %temp; 
	mov.b64 	{%temp, %r101}, %fd133;
	}
	and.b32  	%r102, %r101, 2146435072;
	setp.ne.s32 	%p46, %r102, 2146435072;
	@%p46 bra 	$L__BB5_29;
	setp.num.f64 	%p47, %fd57, %fd57;
	@%p47 bra 	$L__BB5_27;
	mov.f64 	%fd134, 0d4000000000000000;
	add.rn.f64 	%fd189, %fd57, %fd134;
	bra.uni 	$L__BB5_29;
$L__BB5_27:
	setp.neu.f64 	%p48, %fd58, 0d7FF0000000000000;
	@%p48 bra 	$L__BB5_29;
	setp.lt.s32 	%p51, %r51, 0;
	selp.b32 	%r104, 0, 2146435072, %p51;
	and.b32  	%r105, %r51, 2147483647;
	setp.ne.s32 	%p52, %r105, 1071644672;
	or.b32  	%r106, %r104, -2147483648;
	selp.b32 	%r107, %r106, %r104, %p52;
	selp.b32 	%r108, %r107, %r104, %p2;
	selp.b32 	%r109, %r108, %r104, %p42;
	mov.b32 	%r110, 0;
	mov.b64 	%fd189, {%r110, %r109};
$L__BB5_29:
	setp.eq.f64 	%p54, %fd57, 0d3FF0000000000000;
	selp.f64 	%fd65, 0d3FF0000000000000, %fd189, %p54;
	{
	.reg .b32 %temp; 
	mov.b64 	{%temp, %r17}, %fd45;
	}
	abs.f64 	%fd66, %fd45;
	{ // callseq 37, 0
	.param .b64 param0;
	st.param.f64 	[param0], %fd66;
	.param .b64 param1;
	st.param.f64 	[param1], 0d4000000000000000;
	.param .b64 retval0;
	call.uni (retval0), 
	__internal_accurate_pow, 
	(
	param0, 
	param1
	);
	ld.param.f64 	%fd135, [retval0];
	} // callseq 37
	setp.lt.s32 	%p55, %r17, 0;
	neg.f64 	%fd137, %fd135;
	selp.f64 	%fd138, %fd137, %fd135, %p2;
	selp.f64 	%fd191, %fd138, %fd135, %p55;
	setp.neu.f64 	%p56, %fd45, 0d0000000000000000;
	@%p56 bra 	$L__BB5_31;
	selp.b32 	%r112, %r17, 0, %p2;
	setp.lt.s32 	%p58, %r51, 0;
	or.b32  	%r113, %r112, 2146435072;
	selp.b32 	%r114, %r113, %r112, %p58;
	mov.b32 	%r115, 0;
	mov.b64 	%fd191, {%r115, %r114};
$L__BB5_31:
	add.f64 	%fd139, %fd45, 0d4000000000000000;
	{
	.reg .b32 %temp; 
	mov.b64 	{%temp, %r116}, %fd139;
	}
	and.b32  	%r117, %r116, 2146435072;
	setp.ne.s32 	%p59, %r117, 2146435072;
	@%p59 bra 	$L__BB5_36;
	setp.num.f64 	%p60, %fd45, %fd45;
	@%p60 bra 	$L__BB5_34;
	mov.f64 	%fd140, 0d4000000000000000;
	add.rn.f64 	%fd191, %fd45, %fd140;
	bra.uni 	$L__BB5_36;
$L__BB5_34:
	setp.neu.f64 	%p61, %fd66, 0d7FF0000000000000;
	@%p61 bra 	$L__BB5_36;
	setp.lt.s32 	%p64, %r51, 0;
	selp.b32 	%r119, 0, 2146435072, %p64;
	and.b32  	%r120, %r51, 2147483647;
	setp.ne.s32 	%p65, %r120, 1071644672;
	or.b32  	%r121, %r119, -2147483648;
	selp.b32 	%r122, %r121, %r119, %p65;
	selp.b32 	%r123, %r122, %r119, %p2;
	selp.b32 	%r124, %r123, %r119, %p55;
	mov.b32 	%r125, 0;
	mov.b64 	%fd191, {%r125, %r124};
$L__BB5_36:
	add.u64 	%rd36, %SPL, 0;
	setp.eq.f64 	%p67, %fd45, 0d3FF0000000000000;
	selp.f64 	%fd73, 0d3FF0000000000000, %fd191, %p67;
	mul.f64 	%fd141, %fd56, %fd65;
	div.rn.f64 	%fd142, %fd141, %fd73;
	ld.global.u64 	%rd37, [potential_ptr];
	st.local.f64 	[%rd36], %fd55;
	st.local.f64 	[%rd36+8], %fd54;
	st.local.f64 	[%rd36+16], %fd53;
	st.local.f64 	[%rd36+24], %fd52;
	st.local.f64 	[%rd36+32], %fd51;
	st.local.f64 	[%rd36+40], %fd45;
	st.local.u64 	[%rd36+48], %rd14;
	st.local.u64 	[%rd36+56], %rd13;
	st.local.u64 	[%rd36+64], %rd12;
	st.local.u64 	[%rd36+72], %rd11;
	st.local.u64 	[%rd36+80], %rd10;
	st.local.u64 	[%rd36+88], %rd9;
	st.local.f64 	[%rd36+96], %fd50;
	st.local.f64 	[%rd36+104], %fd46;
	st.local.f64 	[%rd36+112], %fd49;
	st.local.f64 	[%rd36+120], %fd48;
	st.local.f64 	[%rd36+128], %fd47;
	{ // callseq 38, 0
	.param .b64 param0;
	st.param.f64 	[param0], %fd42;
	.param .align 8 .b8 param1[136];
	st.param.f64 	[param1], %fd55;
	st.param.f64 	[param1+8], %fd54;
	st.param.f64 	[param1+16], %fd53;
	st.param.f64 	[param1+24], %fd52;
	st.param.f64 	[param1+32], %fd51;
	st.param.f64 	[param1+40], %fd45;
	st.param.b64 	[param1+48], %rd14;
	st.param.b64 	[param1+56], %rd13;
	st.param.b64 	[param1+64], %rd12;
	st.param.b64 	[param1+72], %rd11;
	st.param.b64 	[param1+80], %rd10;
	st.param.b64 	[param1+88], %rd9;
	st.param.f64 	[param1+96], %fd50;
	st.param.f64 	[param1+104], %fd46;
	st.param.f64 	[param1+112], %fd49;
	st.param.f64 	[param1+120], %fd48;
	st.param.f64 	[param1+128], %fd47;
	.param .b64 retval0;
	prototype_38 : .callprototype (.param .b64 _) _ (.param .b64 _, .param .align 8 .b8 _[136]);
	call (retval0), 
	%rd37, 
	(
	param0, 
	param1
	)
	, prototype_38;
	ld.param.f64 	%fd143, [retval0];
	} // callseq 38
	add.f64 	%fd74, %fd142, %fd143;
	sub.f64 	%fd75, %fd44, %fd43;
	{
	.reg .b32 %temp; 
	mov.b64 	{%temp, %r18}, %fd75;
	}
	abs.f64 	%fd76, %fd75;
	{ // callseq 39, 0
	.param .b64 param0;
	st.param.f64 	[param0], %fd76;
	.param .b64 param1;
	st.param.f64 	[param1], 0d4000000000000000;
	.param .b64 retval0;
	call.uni (retval0), 
	__internal_accurate_pow, 
	(
	param0, 
	param1
	);
	ld.param.f64 	%fd145, [retval0];
	} // callseq 39
	setp.lt.s32 	%p68, %r18, 0;
	neg.f64 	%fd147, %fd145;
	selp.f64 	%fd148, %fd147, %fd145, %p2;
	selp.f64 	%fd193, %fd148, %fd145, %p68;
	setp.neu.f64 	%p69, %fd75, 0d0000000000000000;
	@%p69 bra 	$L__BB5_38;
	selp.b32 	%r127, %r18, 0, %p2;
	setp.lt.s32 	%p71, %r51, 0;
	or.b32  	%r128, %r127, 2146435072;
	selp.b32 	%r129, %r128, %r127, %p71;
	mov.b32 	%r130, 0;
	mov.b64 	%fd193, {%r130, %r129};
$L__BB5_38:
	add.f64 	%fd149, %fd75, 0d4000000000000000;
	{
	.reg .b32 %temp; 
	mov.b64 	{%temp, %r131}, %fd149;
	}
	and.b32  	%r132, %r131, 2146435072;
	setp.ne.s32 	%p72, %r132, 2146435072;
	@%p72 bra 	$L__BB5_43;
	setp.num.f64 	%p73, %fd75, %fd75;
	@%p73 bra 	$L__BB5_41;
	mov.f64 	%fd150, 0d4000000000000000;
	add.rn.f64 	%fd193, %fd75, %fd150;
	bra.uni 	$L__BB5_43;
$L__BB5_41:
	setp.neu.f64 	%p74, %fd76, 0d7FF0000000000000;
	@%p74 bra 	$L__BB5_43;
	setp.lt.s32 	%p77, %r51, 0;
	selp.b32 	%r134, 0, 2146435072, %p77;
	and.b32  	%r135, %r51, 2147483647;
	setp.ne.s32 	%p78, %r135, 1071644672;
	or.b32  	%r136, %r134, -2147483648;
	selp.b32 	%r137, %r136, %r134, %p78;
	selp.b32 	%r138, %r137, %r134, %p2;
	selp.b32 	%r139, %r138, %r134, %p68;
	mov.b32 	%r140, 0;
	mov.b64 	%fd193, {%r140, %r139};
$L__BB5_43:
	add.u64 	%rd39, %SPL, 0;
	setp.eq.f64 	%p79, %fd75, 0d3FF0000000000000;
	selp.f64 	%fd151, 0d3FF0000000000000, %fd193, %p79;
	mul.f64 	%fd152, %fd56, %fd151;
	div.rn.f64 	%fd153, %fd152, %fd73;
	ld.global.u64 	%rd40, [potential_ptr];
	st.local.f64 	[%rd39], %fd55;
	st.local.f64 	[%rd39+8], %fd54;
	st.local.f64 	[%rd39+16], %fd53;
	st.local.f64 	[%rd39+24], %fd52;
	st.local.f64 	[%rd39+32], %fd51;
	st.local.f64 	[%rd39+40], %fd45;
	st.local.u64 	[%rd39+48], %rd14;
	st.local.u64 	[%rd39+56], %rd13;
	st.local.u64 	[%rd39+64], %rd12;
	st.local.u64 	[%rd39+72], %rd11;
	st.local.u64 	[%rd39+80], %rd10;
	st.local.u64 	[%rd39+88], %rd9;
	st.local.f64 	[%rd39+96], %fd50;
	st.local.f64 	[%rd39+104], %fd46;
	st.local.f64 	[%rd39+112], %fd49;
	st.local.f64 	[%rd39+120], %fd48;
	st.local.f64 	[%rd39+128], %fd47;
	{ // callseq 40, 0
	.param .b64 param0;
	st.param.f64 	[param0], %fd43;
	.param .align 8 .b8 param1[136];
	st.param.f64 	[param1], %fd55;
	st.param.f64 	[param1+8], %fd54;
	st.param.f64 	[param1+16], %fd53;
	st.param.f64 	[param1+24], %fd52;
	st.param.f64 	[param1+32], %fd51;
	st.param.f64 	[param1+40], %fd45;
	st.param.b64 	[param1+48], %rd14;
	st.param.b64 	[param1+56], %rd13;
	st.param.b64 	[param1+64], %rd12;
	st.param.b64 	[param1+72], %rd11;
	st.param.b64 	[param1+80], %rd10;
	st.param.b64 	[param1+88], %rd9;
	st.param.f64 	[param1+96], %fd50;
	st.param.f64 	[param1+104], %fd46;
	st.param.f64 	[param1+112], %fd49;
	st.param.f64 	[param1+120], %fd48;
	st.param.f64 	[param1+128], %fd47;
	.param .b64 retval0;
	prototype_40 : .callprototype (.param .b64 _) _ (.param .b64 _, .param .align 8 .b8 _[136]);
	call (retval0), 
	%rd40, 
	(
	param0, 
	param1
	)
	, prototype_40;
	ld.param.f64 	%fd154, [retval0];
	} // callseq 40
	add.f64 	%fd156, %fd153, %fd154;
	mul.f64 	%fd157, %fd45, %fd156;
	fma.rn.f64 	%fd158, %fd45, %fd74, %fd157;
	sub.f64 	%fd83, %fd41, %fd158;
	setp.geu.f64 	%p80, %fd83, 0d0000000000000000;
	@%p80 bra 	$L__BB5_45;
	st.global.f64 	[%rd2], %fd4;
	mov.u32 	%r168, %r170;
	mov.u32 	%r169, %r171;
	mov.u32 	%r170, %r172;
	mov.u32 	%r171, %r4;
	mov.u32 	%r172, %r3;
	bra.uni 	$L__BB5_50;
$L__BB5_45:
	neg.f64 	%fd159, %fd83;
	fma.rn.f64 	%fd160, %fd83, 0dBFF71547652B82FE, 0d4338000000000000;
	{
	.reg .b32 %temp; 
	mov.b64 	{%r19, %temp}, %fd160;
	}
	mov.f64 	%fd161, 0dC338000000000000;
	add.rn.f64 	%fd162, %fd160, %fd161;
	fma.rn.f64 	%fd163, %fd162, 0dBFE62E42FEFA39EF, %fd159;
	fma.rn.f64 	%fd164, %fd162, 0dBC7ABC9E3B39803F, %fd163;
	fma.rn.f64 	%fd165, %fd164, 0d3E5ADE1569CE2BDF, 0d3E928AF3FCA213EA;
	fma.rn.f64 	%fd166, %fd165, %fd164, 0d3EC71DEE62401315;
	fma.rn.f64 	%fd167, %fd166, %fd164, 0d3EFA01997C89EB71;
	fma.rn.f64 	%fd168, %fd167, %fd164, 0d3F2A01A014761F65;
	fma.rn.f64 	%fd169, %fd168, %fd164, 0d3F56C16C1852B7AF;
	fma.rn.f64 	%fd170, %fd169, %fd164, 0d3F81111111122322;
	fma.rn.f64 	%fd171, %fd170, %fd164, 0d3FA55555555502A1;
	fma.rn.f64 	%fd172, %fd171, %fd164, 0d3FC5555555555511;
	fma.rn.f64 	%fd173, %fd172, %fd164, 0d3FE000000000000B;
	fma.rn.f64 	%fd174, %fd173, %fd164, 0d3FF0000000000000;
	fma.rn.f64 	%fd175, %fd174, %fd164, 0d3FF0000000000000;
	{
	.reg .b32 %temp; 
	mov.b64 	{%r20, %temp}, %fd175;
	}
	{
	.reg .b32 %temp; 
	mov.b64 	{%temp, %r21}, %fd175;
	}
	shl.b32 	%r141, %r19, 20;
	add.s32 	%r142, %r141, %r21;
	mov.b64 	%fd194, {%r20, %r142};
	{
	.reg .b32 %temp; 
	mov.b64 	{%temp, %r143}, %fd159;
	}
	mov.b32 	%f3, %r143;
	abs.f32 	%f2, %f3;
	setp.lt.f32 	%p81, %f2, 0f4086232B;
	@%p81 bra 	$L__BB5_48;
	setp.gt.f64 	%p82, %fd83, 0d0000000000000000;
	mov.f64 	%fd176, 0d7FF0000000000000;
	sub.f64 	%fd177, %fd176, %fd83;
	selp.f64 	%fd194, 0d0000000000000000, %fd177, %p82;
	setp.geu.f32 	%p83, %f2, 0f40874800;
	@%p83 bra 	$L__BB5_48;
	shr.u32 	%r144, %r19, 31;
	add.s32 	%r145, %r19, %r144;
	shr.s32 	%r146, %r145, 1;
	shl.b32 	%r147, %r146, 20;
	add.s32 	%r148, %r21, %r147;
	mov.b64 	%fd178, {%r20, %r148};
	sub.s32 	%r149, %r19, %r146;
	shl.b32 	%r150, %r149, 20;
	add.s32 	%r151, %r150, 1072693248;
	mov.b32 	%r152, 0;
	mov.b64 	%fd179, {%r152, %r151};
	mul.f64 	%fd194, %fd179, %fd178;
$L__BB5_48:
	shr.u32 	%r153, %r3, 2;
	xor.b32  	%r154, %r153, %r3;
	shl.b32 	%r155, %r170, 4;
	shl.b32 	%r156, %r154, 1;
	xor.b32  	%r157, %r156, %r155;
	xor.b32  	%r158, %r157, %r154;
	xor.b32  	%r169, %r158, %r170;
	add.s32 	%r159, %r2, %r169;
	add.s32 	%r160, %r159, 1087311;
	shr.u32 	%r161, %r4, 2;
	xor.b32  	%r162, %r161, %r4;
	shl.b32 	%r163, %r169, 4;
	shl.b32 	%r164, %r162, 1;
	xor.b32  	%r165, %r164, %r163;
	xor.b32  	%r166, %r165, %r162;
	xor.b32  	%r168, %r166, %r169;
	add.s32 	%r173, %r2, 1449748;
	add.s32 	%r167, %r168, %r173;
	cvt.u64.u32 	%rd41, %r160;
	mul.wide.u32 	%rd42, %r167, 2097152;
	xor.b64  	%rd43, %rd42, %rd41;
	cvt.rn.f64.u64 	%fd180, %rd43;
	fma.rn.f64 	%fd181, %fd180, 0d3CA0000000000000, 0d3C90000000000000;
	setp.leu.f64 	%p84, %fd194, %fd181;
	@%p84 bra 	$L__BB5_50;
	st.global.f64 	[%rd2], %fd4;
$L__BB5_50:
	st.global.v2.u32 	[%rd3], {%r173, %r172};
	st.global.v2.u32 	[%rd3+8], {%r171, %r170};
	st.global.v2.u32 	[%rd3+16], {%r169, %r168};
	st.global.v2.u32 	[%rd3+24], {%r6, %r7};
	st.global.f32 	[%rd3+32], %f1;
	st.global.f64 	[%rd3+40], %fd2;
$L__BB5_51:
	ret;

}
.func  (.param .b64 func_retval0) __internal_accurate_pow(
	.param .b64 __internal_accurate_pow_param_0,
	.param .b64 __internal_accurate_pow_param_1
)
{
	.reg .pred 	%p<8>;
	.reg .b32 	%r<49>;
	.reg .b32 	%f<3>;
	.reg .b64 	%fd<109>;

	ld.param.f64 	%fd10, [__internal_accurate_pow_param_0];
	ld.param.f64 	%fd11, [__internal_accurate_pow_param_1];
	{
	.reg .b32 %temp; 
	mov.b64 	{%temp, %r46}, %fd10;
	}
	{
	.reg .b32 %temp; 
	mov.b64 	{%r45, %temp}, %fd10;
	}
	shr.u32 	%r47, %r46, 20;
	setp.gt.u32 	%p1, %r46, 1048575;
	@%p1 bra 	$L__BB6_2;
	mul.f64 	%fd12, %fd10, 0d4350000000000000;
	{
	.reg .b32 %temp; 
	mov.b64 	{%temp, %r46}, %fd12;
	}
	{
	.reg .b32 %temp; 
	mov.b64 	{%r45, %temp}, %fd12;
	}
	shr.u32 	%r16, %r46, 20;
	add.s32 	%r47, %r16, -54;
$L__BB6_2:
	add.s32 	%r48, %r47, -1023;
	and.b32  	%r17, %r46, -2146435073;
	or.b32  	%r18, %r17, 1072693248;
	mov.b64 	%fd107, {%r45, %r18};
	setp.lt.u32 	%p2, %r18, 1073127583;
	@%p2 bra 	$L__BB6_4;
	{
	.reg .b32 %temp; 
	mov.b64 	{%r19, %temp}, %fd107;
	}
	{
	.reg .b32 %temp; 
	mov.b64 	{%temp, %r20}, %fd107;
	}
	add.s32 	%r21, %r20, -1048576;
	mov.b64 	%fd107, {%r19, %r21};
	add.s32 	%r48, %r47, -1022;
$L__BB6_4:
	add.f64 	%fd13, %fd107, 0dBFF0000000000000;
	add.f64 	%fd14, %fd107, 0d3FF0000000000000;
	rcp.approx.ftz.f64 	%fd15, %fd14;
	neg.f64 	%fd16, %fd14;
	fma.rn.f64 	%fd17, %fd16, %fd15, 0d3FF0000000000000;
	fma.rn.f64 	%fd18, %fd17, %fd17, %fd17;
	fma.rn.f64 	%fd19, %fd18, %fd15, %fd15;
	mul.f64 	%fd20, %fd13, %fd19;
	fma.rn.f64 	%fd21, %fd13, %fd19, %fd20;
	mul.f64 	%fd22, %fd21, %fd21;
	fma.rn.f64 	%fd23, %fd22, 0d3EB0F5FF7D2CAFE2, 0d3ED0F5D241AD3B5A;
	fma.rn.f64 	%fd24, %fd23, %fd22, 0d3EF3B20A75488A3F;
	fma.rn.f64 	%fd25, %fd24, %fd22, 0d3F1745CDE4FAECD5;
	fma.rn.f64 	%fd26, %fd25, %fd22, 0d3F3C71C7258A578B;
	fma.rn.f64 	%fd27, %fd26, %fd22, 0d3F6249249242B910;
	fma.rn.f64 	%fd28, %fd27, %fd22, 0d3F89999999999DFB;
	sub.f64 	%fd29, %fd13, %fd21;
	add.f64 	%fd30, %fd29, %fd29;
	neg.f64 	%fd31, %fd21;
	fma.rn.f64 	%fd32, %fd31, %fd13, %fd30;
	mul.f64 	%fd33, %fd19, %fd32;
	fma.rn.f64 	%fd34, %fd22, %fd28, 0d3FB5555555555555;
	mov.f64 	%fd35, 0d3FB5555555555555;
	sub.f64 	%fd36, %fd35, %fd34;
	fma.rn.f64 	%fd37, %fd22, %fd28, %fd36;
	add.f64 	%fd38, %fd37, 0dBC46A4CB00B9E7B0;
	add.f64 	%fd39, %fd34, %fd38;
	sub.f64 	%fd40, %fd34, %fd39;
	add.f64 	%fd41, %fd38, %fd40;
	mul.rn.f64 	%fd42, %fd21, %fd21;
	neg.f64 	%fd43, %fd42;
	fma.rn.f64 	%fd44, %fd21, %fd21, %fd43;
	{
	.reg .b32 %temp; 
	mov.b64 	{%r22, %temp}, %fd33;
	}
	{
	.reg .b32 %temp; 
	mov.b64 	{%temp, %r23}, %fd33;
	}
	add.s32 	%r24, %r23, 1048576;
	mov.b64 	%fd45, {%r22, %r24};
	fma.rn.f64 	%fd46, %fd21, %fd45, %fd44;
	mul.rn.f64 	%fd47, %fd42, %fd21;
	neg.f64 	%fd48, %fd47;
	fma.rn.f64 	%fd49, %fd42, %fd21, %fd48;
	fma.rn.f64 	%fd50, %fd42, %fd33, %fd49;
	fma.rn.f64 	%fd51, %fd46, %fd21, %fd50;
	mul.rn.f64 	%fd52, %fd39, %fd47;
	neg.f64 	%fd53, %fd52;
	fma.rn.f64 	%fd54, %fd39, %fd47, %fd53;
	fma.rn.f64 	%fd55, %fd39, %fd51, %fd54;
	fma.rn.f64 	%fd56, %fd41, %fd47, %fd55;
	add.f64 	%fd57, %fd52, %fd56;
	sub.f64 	%fd58, %fd52, %fd57;
	add.f64 	%fd59, %fd56, %fd58;
	add.f64 	%fd60, %fd21, %fd57;
	sub.f64 	%fd61, %fd21, %fd60;
	add.f64 	%fd62, %fd57, %fd61;
	add.f64 	%fd63, %fd59, %fd62;
	add.f64 	%fd64, %fd33, %fd63;
	add.f64 	%fd65, %fd60, %fd64;
	sub.f64 	%fd66, %fd60, %fd65;
	add.f64 	%fd67, %fd64, %fd66;
	xor.b32  	%r25, %r48, -2147483648;
	mov.b32 	%r26, 1127219200;
	mov.b64 	%fd68, {%r25, %r26};
	mov.b32 	%r27, -2147483648;
	mov.b64 	%fd69, {%r27, %r26};
	sub.f64 	%fd70, %fd68, %fd69;
	fma.rn.f64 	%fd71, %fd70, 0d3FE62E42FEFA39EF, %fd65;
	fma.rn.f64 	%fd72, %fd70, 0dBFE62E42FEFA39EF, %fd71;
	sub.f64 	%fd73, %fd72, %fd65;
	sub.f64 	%fd74, %fd67, %fd73;
	fma.rn.f64 	%fd75, %fd70, 0d3C7ABC9E3B39803F, %fd74;
	add.f64 	%fd76, %fd71, %fd75;
	sub.f64 	%fd77, %fd71, %fd76;
	add.f64 	%fd78, %fd75, %fd77;
	{
	.reg .b32 %temp; 
	mov.b64 	{%temp, %r28}, %fd11;
	}
	{
	.reg .b32 %temp; 
	mov.b64 	{%r29, %temp}, %fd11;
	}
	shl.b32 	%r30, %r28, 1;
	setp.gt.u32 	%p3, %r30, -33554433;
	and.b32  	%r31, %r28, -15728641;
	selp.b32 	%r32, %r31, %r28, %p3;
	mov.b64 	%fd79, {%r29, %r32};
	mul.rn.f64 	%fd80, %fd76, %fd79;
	neg.f64 	%fd81, %fd80;
	fma.rn.f64 	%fd82, %fd76, %fd79, %fd81;
	fma.rn.f64 	%fd83, %fd78, %fd79, %fd82;
	add.f64 	%fd4, %fd80, %fd83;
	sub.f64 	%fd84, %fd80, %fd4;
	add.f64 	%fd5, %fd83, %fd84;
	fma.rn.f64 	%fd85, %fd4, 0d3FF71547652B82FE, 0d4338000000000000;
	{
	.reg .b32 %temp; 
	mov.b64 	{%r13, %temp}, %fd85;
	}
	mov.f64 	%fd86, 0dC338000000000000;
	add.rn.f64 	%fd87, %fd85, %fd86;
	fma.rn.f64 	%fd88, %fd87, 0dBFE62E42FEFA39EF, %fd4;
	fma.rn.f64 	%fd89, %fd87, 0dBC7ABC9E3B39803F, %fd88;
	fma.rn.f64 	%fd90, %fd89, 0d3E5ADE1569CE2BDF, 0d3E928AF3FCA213EA;
	fma.rn.f64 	%fd91, %fd90, %fd89, 0d3EC71DEE62401315;
	fma.rn.f64 	%fd92, %fd91, %fd89, 0d3EFA01997C89EB71;
	fma.rn.f64 	%fd93, %fd92, %fd89, 0d3F2A01A014761F65;
	fma.rn.f64 	%fd94, %fd93, %fd89, 0d3F56C16C1852B7AF;
	fma.rn.f64 	%fd95, %fd94, %fd89, 0d3F81111111122322;
	fma.rn.f64 	%fd96, %fd95, %fd89, 0d3FA55555555502A1;
	fma.rn.f64 	%fd97, %fd96, %fd89, 0d3FC5555555555511;
	fma.rn.f64 	%fd98, %fd97, %fd89, 0d3FE000000000000B;
	fma.rn.f64 	%fd99, %fd98, %fd89, 0d3FF0000000000000;
	fma.rn.f64 	%fd100, %fd99, %fd89, 0d3FF0000000000000;
	{
	.reg .b32 %temp; 
	mov.b64 	{%r14, %temp}, %fd100;
	}
	{
	.reg .b32 %temp; 
	mov.b64 	{%temp, %r15}, %fd100;
	}
	shl.b32 	%r33, %r13, 20;
	add.s32 	%r34, %r33, %r15;
	mov.b64 	%fd108, {%r14, %r34};
	{
	.reg .b32 %temp; 
	mov.b64 	{%temp, %r35}, %fd4;
	}
	mov.b32 	%f2, %r35;
	abs.f32 	%f1, %f2;
	setp.lt.f32 	%p4, %f1, 0f4086232B;
	@%p4 bra 	$L__BB6_7;
	setp.lt.f64 	%p5, %fd4, 0d0000000000000000;
	add.f64 	%fd101, %fd4, 0d7FF0000000000000;
	selp.f64 	%fd108, 0d0000000000000000, %fd101, %p5;
	setp.geu.f32 	%p6, %f1, 0f40874800;
	@%p6 bra 	$L__BB6_7;
	shr.u32 	%r36, %r13, 31;
	add.s32 	%r37, %r13, %r36;
	shr.s32 	%r38, %r37, 1;
	shl.b32 	%r39, %r38, 20;
	add.s32 	%r40, %r15, %r39;
	mov.b64 	%fd102, {%r14, %r40};
	sub.s32 	%r41, %r13, %r38;
	shl.b32 	%r42, %r41, 20;
	add.s32 	%r43, %r42, 1072693248;
	mov.b32 	%r44, 0;
	mov.b64 	%fd103, {%r44, %r43};
	mul.f64 	%fd108, %fd103, %fd102;
$L__BB6_7:
	abs.f64 	%fd104, %fd108;
	setp.eq.f64 	%p7, %fd104, 0d7FF0000000000000;
	fma.rn.f64 	%fd105, %fd108, %fd5, %fd108;
	selp.f64 	%fd106, %fd108, %fd105, %p7;
	st.param.f64 	[func_retval0], %fd106;
	ret;

}


// ===== COMPILED SASS (sm_100) =====

	.target	sm_100

	.elftype	@"ET_EXEC"


//--------------------- .note.nv.tkinfo           --------------------------
	.section	.note.nv.tkinfo,"",@"SHT_NOTE"
	.sectionflags	@"SHF_NOTE_NV_TKINFO"
	.tkinfo
        /*0018*/ 	.word	0x00000002
        /*0030*/ 	.string	""
        /*0030*/ 	.string	"ptxas"
        /*0030*/ 	.string	"Cuda compilation tools, release 13.0, V13.0.88"
        /*0030*/ 	.string	"Build cuda_13.0.r13.0/compiler.36424714_0"
        /*0030*/ 	.string	"-arch sm_100 -m 64 "



//--------------------- .note.nv.cuinfo           --------------------------
	.section	.note.nv.cuinfo,"",@"SHT_NOTE"
	.sectionflags	@"SHF_NOTE_NV_CUINFO"
        /*0018*/ 	.short	0x0002
        /*001a*/ 	.short	0x0064
        /*001c*/ 	.short	0x0082
	.zero		2


//--------------------- .nv.info                  --------------------------
	.section	.nv.info,"",@"SHT_CUDA_INFO"
	.align	4


	//----- nvinfo : EIATTR_REGCOUNT
	.align		4
        /*0000*/ 	.byte	0x04, 0x2f
        /*0002*/ 	.short	(.L_11 - .L_10)
	.align		4
.L_10:
        /*0004*/ 	.word	index@(_Z15setup_randomizeP17curandStateXORWOWm)
        /*0008*/ 	.word	0x0000001f


	//----- nvinfo : EIATTR_FRAME_SIZE
	.align		4
.L_11:
        /*000c*/ 	.byte	0x04, 0x11
        /*000e*/ 	.short	(.L_13 - .L_12)
	.align		4
.L_12:
        /*0010*/ 	.word	index@(_Z15setup_randomizeP17curandStateXORWOWm)
        /*0014*/ 	.word	0x00000000


	//----- nvinfo : EIATTR_REGCOUNT
	.align		4
.L_13:
        /*0018*/ 	.byte	0x04, 0x2f
        /*001a*/ 	.short	(.L_15 - .L_14)
	.align		4
.L_14:
        /*001c*/ 	.word	index@(_Z22randomize_double_arrayPdmddP17curandStateXORWOW)
        /*0020*/ 	.word	0x0000001e


	//----- nvinfo : EIATTR_FRAME_SIZE
	.align		4
.L_15:
        /*0024*/ 	.byte	0x04, 0x11
        /*0026*/ 	.short	(.L_17 - .L_16)
	.align		4
.L_16:
        /*0028*/ 	.word	index@(_Z22randomize_double_arrayPdmddP17curandStateXORWOW)
        /*002c*/ 	.word	0x00000000


	//----- nvinfo : EIATTR_REGCOUNT
	.align		4
.L_17:
        /*0030*/ 	.byte	0x04, 0x2f
        /*0032*/ 	.short	(.L_19 - .L_18)
	.align		4
.L_18:
        /*0034*/ 	.word	index@(_Z15metropolis_stepPdmm21metropolis_parametersP17curandStateXORWOW)
        /*0038*/ 	.word	0x0000004a


	//----- nvinfo : EIATTR_FRAME_SIZE
	.align		4
.L_19:
        /*003c*/ 	.byte	0x04, 0x11
        /*003e*/ 	.short	(.L_21 - .L_20)
	.align		4
.L_20:
        /*0040*/ 	.word	index@($__internal_2_$__cuda_sm20_div_rn_f64_full)
        /*0044*/ 	.word	0x00000170


	//----- nvinfo : EIATTR_FRAME_SIZE
	.align		4
.L_21:
        /*0048*/ 	.byte	0x04, 0x11
        /*004a*/ 	.short	(.L_23 - .L_22)
	.align		4
.L_22:
        /*004c*/ 	.word	index@($_Z15metropolis_stepPdmm21metropolis_parametersP17curandStateXORWOW$__internal_accurate_pow)
        /*0050*/ 	.word	0x00000170


	//----- nvinfo : EIATTR_FRAME_SIZE
	.align		4
.L_23:
        /*0054*/ 	.byte	0x04, 0x11
        /*0056*/ 	.short	(.L_25 - .L_24)
	.align		4
.L_24:
        /*0058*/ 	.word	index@($_Z15metropolis_stepPdmm21metropolis_parametersP17curandStateXORWOW$_Z9potentiald21metropolis_parameters)
        /*005c*/ 	.word	0x00000170


	//----- nvinfo : EIATTR_FRAME_SIZE
	.align		4
.L_25:
        /*0060*/ 	.byte	0x04, 0x11
        /*0062*/ 	.short	(.L_27 - .L_26)
	.align		4
.L_26:
        /*0064*/ 	.word	index@(_Z15metropolis_stepPdmm21metropolis_parametersP17curandStateXORWOW)
        /*0068*/ 	.word	0x00000170


	//----- nvinfo : EIATTR_REGCOUNT
	.align		4
.L_27:
        /*006c*/ 	.byte	0x04, 0x2f
        /*006e*/ 	.short	(.L_29 - .L_28)
	.align		4
.L_28:
        /*0070*/ 	.word	index@(_Z18action_latticeconfPd21metropolis_parametersS_)
        /*0074*/ 	.word	0x00000024


	//----- nvinfo : EIATTR_FRAME_SIZE
	.align		4
.L_29:
        /*0078*/ 	.byte	0x04, 0x11
        /*007a*/ 	.short	(.L_31 - .L_30)
	.align		4
.L_30:
        /*007c*/ 	.word	index@($__internal_1_$__cuda_sm20_div_rn_f64_full)
        /*0080*/ 	.word	0x00000170


	//----- nvinfo : EIATTR_FRAME_SIZE
	.align		4
.L_31:
        /*0084*/ 	.byte	0x04, 0x11
        /*0086*/ 	.short	(.L_33 - .L_32)
	.align		4
.L_32:
        /*0088*/ 	.word	index@($_Z18action_latticeconfPd21metropolis_parametersS_$__internal_accurate_pow)
        /*008c*/ 	.word	0x00000170


	//----- nvinfo : EIATTR_FRAME_SIZE
	.align		4
.L_33:
        /*0090*/ 	.byte	0x04, 0x11
        /*0092*/ 	.short	(.L_35 - .L_34)
	.align		4
.L_34:
        /*0094*/ 	.word	index@($_Z18action_latticeconfPd21metropolis_parametersS_$_Z9potentiald21metropolis_parameters)
        /*0098*/ 	.word	0x00000170


	//----- nvinfo : EIATTR_FRAME_SIZE
	.align		4
.L_35:
        /*009c*/ 	.byte	0x04, 0x11
        /*009e*/ 	.short	(.L_37 - .L_36)
	.align		4
.L_36:
        /*00a0*/ 	.word	index@(_Z18action_latticeconfPd21metropolis_parametersS_)
        /*00a4*/ 	.word	0x00000170


	//----- nvinfo : EIATTR_REGCOUNT
	.align		4
.L_37:
        /*00a8*/ 	.byte	0x04, 0x2f
        /*00aa*/ 	.short	(.L_39 - .L_38)
	.align		4
.L_38:
        /*00ac*/ 	.word	index@(_Z30action_latticeconf_synchronousPd21metropolis_parametersS_)
        /*00b0*/ 	.word	0x0000003a


	//----- nvinfo : EIATTR_FRAME_SIZE
	.align		4
.L_39:
        /*00b4*/ 	.byte	0x04, 0x11
        /*00b6*/ 	.short	(.L_41 - .L_40)
	.align		4
.L_40:
        /*00b8*/ 	.word	index@($__internal_0_$__cuda_sm20_div_rn_f64_full)
        /*00bc*/ 	.word	0x00000170


	//----- nvinfo : EIATTR_FRAME_SIZE
	.align		4
.L_41:
        /*00c0*/ 	.byte	0x04, 0x11
        /*00c2*/ 	.short	(.L_43 - .L_42)
	.align		4
.L_42:
        /*00c4*/ 	.word	index@($_Z30action_latticeconf_synchronousPd21metropolis_parametersS_$__internal_accurate_pow)
        /*00c8*/ 	.word	0x00000170


	//----- nvinfo : EIATTR_FRAME_SIZE
	.align		4
.L_43:
        /*00cc*/ 	.byte	0x04, 0x11
        /*00ce*/ 	.short	(.L_45 - .L_44)
	.align		4
.L_44:
        /*00d0*/ 	.word	index@($_Z30action_latticeconf_synchronousPd21metropolis_parametersS_$_Z9potentiald21metropolis_parameters)
        /*00d4*/ 	.word	0x00000170


	//----- nvinfo : EIATTR_FRAME_SIZE
	.align		4
.L_45:
        /*00d8*/ 	.byte	0x04, 0x11
        /*00da*/ 	.short	(.L_47 - .L_46)
	.align		4
.L_46:
        /*00dc*/ 	.word	index@(_Z30action_latticeconf_synchronousPd21metropolis_parametersS_)
        /*00e0*/ 	.word	0x00000170


	//----- nvinfo : EIATTR_MIN_STACK_SIZE
	.align		4
.L_47:
        /*00e4*/ 	.byte	0x04, 0x12
        /*00e6*/ 	.short	(.L_49 - .L_48)
	.align		4
.L_48:
        /*00e8*/ 	.word	index@(_Z30action_latticeconf_synchronousPd21metropolis_parametersS_)
        /*00ec*/ 	.word	0x00000170


	//----- nvinfo : EIATTR_MIN_STACK_SIZE
	.align		4
.L_49:
        /*00f0*/ 	.byte	0x04, 0x12
        /*00f2*/ 	.short	(.L_51 - .L_50)
	.align		4
.L_50:
        /*00f4*/ 	.word	index@(_Z18action_latticeconfPd21metropolis_parametersS_)
        /*00f8*/ 	.word	0x00000170


	//----- nvinfo : EIATTR_MIN_STACK_SIZE
	.align		4
.L_51:
        /*00fc*/ 	.byte	0x04, 0x12
        /*00fe*/ 	.short	(.L_53 - .L_52)
	.align		4
.L_52:
        /*0100*/ 	.word	index@(_Z15metropolis_stepPdmm21metropolis_parametersP17curandStateXORWOW)
        /*0104*/ 	.word	0x00000170


	//----- nvinfo : EIATTR_MIN_STACK_SIZE
	.align		4
.L_53:
        /*0108*/ 	.byte	0x04, 0x12
        /*010a*/ 	.short	(.L_55 - .L_54)
	.align		4
.L_54:
        /*010c*/ 	.word	index@(_Z22randomize_double_arrayPdmddP17curandStateXORWOW)
        /*0110*/ 	.word	0x00000000


	//----- nvinfo : EIATTR_MIN_STACK_SIZE
	.align		4
.L_55:
        /*0114*/ 	.byte	0x04, 0x12
        /*0116*/ 	.short	(.L_57 - .L_56)
	.align		4
.L_56:
        /*0118*/ 	.word	index@(_Z15setup_randomizeP17curandStateXORWOWm)
        /*011c*/ 	.word	0x00000000
.L_57:


//--------------------- .nv.compat                --------------------------
	.section	.nv.compat,"",@"SHT_CUDA_COMPAT_INFO"
	.align	4
        /*0000*/ 	.byte	0x02, 0x09, 0x00, 0x00, 0x02, 0x02, 0x01, 0x00, 0x02, 0x05, 0x05, 0x00, 0x03, 0x07, 0x01, 0x01
        /*0010*/ 	.byte	0x02, 0x03, 0x00, 0x00, 0x02, 0x06, 0x01, 0x00, 0x04, 0x0b, 0x08, 0x00, 0x01, 0x00, 0x00, 0x00
        /*0020*/ 	.byte	0x00, 0x00, 0x00, 0x00


//--------------------- .nv.info._Z30action_latticeconf_synchronousPd21metropolis_parametersS_ --------------------------
	.section	.nv.info._Z30action_latticeconf_synchronousPd21metropolis_parametersS_,"",@"SHT_CUDA_INFO"
	.sectionflags	@""
	.align	4


	//----- nvinfo : EIATTR_CUDA_API_VERSION
	.align		4
        /*0000*/ 	.byte	0x04, 0x37
        /*0002*/ 	.short	(.L_59 - .L_58)
.L_58:
        /*0004*/ 	.word	0x00000082


	//----- nvinfo : EIATTR_KPARAM_INFO
	.align		4
.L_59:
        /*0008*/ 	.byte	0x04, 0x17
        /*000a*/ 	.short	(.L_61 - .L_60)
.L_60:
        /*000c*/ 	.word	0x00000000
        /*0010*/ 	.short	0x0002
        /*0012*/ 	.short	0x0090
        /*0014*/ 	.byte	0x00, 0xf5, 0x21, 0x00


	//----- nvinfo : EIATTR_KPARAM_INFO
	.align		4
.L_61:
        /*0018*/ 	.byte	0x04, 0x17
        /*001a*/ 	.short	(.L_63 - .L_62)
.L_62:
        /*001c*/ 	.word	0x00000000
        /*0020*/ 	.short	0x0001
        /*0022*/ 	.short	0x0008
        /*0024*/ 	.byte	0x00, 0xf0, 0x21, 0x02


	//----- nvinfo : EIATTR_KPARAM_INFO
	.align		4
.L_63:
        /*0028*/ 	.byte	0x04, 0x17
        /*002a*/ 	.short	(.L_65 - .L_64)
.L_64:
        /*002c*/ 	.word	0x00000000
        /*0030*/ 	.short	0x0000
        /*0032*/ 	.short	0x0000
        /*0034*/ 	.byte	0x00, 0xf5, 0x21, 0x00


	//----- nvinfo : EIATTR_SPARSE_MMA_MASK
	.align		4
.L_65:
        /*0038*/ 	.byte	0x03, 0x50
        /*003a*/ 	.short	0x0000


	//----- nvinfo : EIATTR_MAXREG_COUNT
	.align		4
        /*003c*/ 	.byte	0x03, 0x1b
        /*003e*/ 	.short	0x00ff


	//----- nvinfo : EIATTR_MERCURY_ISA_VERSION
	.align		4
        /*0040*/ 	.byte	0x03, 0x5f
        /*0042*/ 	.short	0x0101


	//----- nvinfo : EIATTR_VRC_CTA_INIT_COUNT
	.align		4
        /*0044*/ 	.byte	0x02, 0x4a
	.zero		1
	.zero		1


	//----- nvinfo : EIATTR_EXIT_INSTR_OFFSETS
	.align		4
        /*0048*/ 	.byte	0x04, 0x1c
        /*004a*/ 	.short	(.L_67 - .L_66)


	//   ....[0]....
.L_66:
        /*004c*/ 	.word	0x00000050


	//   ....[1]....
        /*0050*/ 	.word	0x000013a0


	//   ....[2]....
        /*0054*/ 	.word	0x00001b80


	//   ....[3]....
        /*0058*/ 	.word	0x00002d50


	//   ....[4]....
        /*005c*/ 	.word	0x00003550


	//   ....[5]....
        /*0060*/ 	.word	0x00004760


	//   ....[6]....
        /*0064*/ 	.word	0x00004f50


	//   ....[7]....
        /*0068*/ 	.word	0x00006170


	//   ....[8]....
        /*006c*/ 	.word	0x00006990


	//----- nvinfo : EIATTR_CRS_STACK_SIZE
	.align		4
.L_67:
        /*0070*/ 	.byte	0x04, 0x1e
        /*0072*/ 	.short	(.L_69 - .L_68)
.L_68:
        /*0074*/ 	.word	0x00000000


	//----- nvinfo : EIATTR_CBANK_PARAM_SIZE
	.align		4
.L_69:
        /*0078*/ 	.byte	0x03, 0x19
        /*007a*/ 	.short	0x0098


	//----- nvinfo : EIATTR_PARAM_CBANK
	.align		4
        /*007c*/ 	.byte	0x04, 0x0a
        /*007e*/ 	.short	(.L_71 - .L_70)
	.align		4
.L_70:
        /*0080*/ 	.word	index@(.nv.constant0._Z30action_latticeconf_synchronousPd21metropolis_parametersS_)
        /*0084*/ 	.short	0x0380
        /*0086*/ 	.short	0x0098


	//----- nvinfo : EIATTR_SW_WAR
	.align		4
.L_71:
        /*0088*/ 	.byte	0x04, 0x36
        /*008a*/ 	.short	(.L_73 - .L_72)
.L_72:
        /*008c*/ 	.word	0x00000008
.L_73:


//--------------------- .nv.info._Z18action_latticeconfPd21metropolis_parametersS_ --------------------------
	.section	.nv.info._Z18action_latticeconfPd21metropolis_parametersS_,"",@"SHT_CUDA_INFO"
	.sectionflags	@""
	.align	4


	//----- nvinfo : EIATTR_CUDA_API_VERSION
	.align		4
        /*0000*/ 	.byte	0x04, 0x37
        /*0002*/ 	.short	(.L_75 - .L_74)
.L_74:
        /*0004*/ 	.word	0x00000082


	//----- nvinfo : EIATTR_KPARAM_INFO
	.align		4
.L_75:
        /*0008*/ 	.byte	0x04, 0x17
        /*000a*/ 	.short	(.L_77 - .L_76)
.L_76:
        /*000c*/ 	.word	0x00000000
        /*0010*/ 	.short	0x0002
        /*0012*/ 	.short	0x0090
        /*0014*/ 	.byte	0x00, 0xf5, 0x21, 0x00


	//----- nvinfo : EIATTR_KPARAM_INFO
	.align		4
.L_77:
        /*0018*/ 	.byte	0x04, 0x17
        /*001a*/ 	.short	(.L_79 - .L_78)
.L_78:
        /*001c*/ 	.word	0x00000000
        /*0020*/ 	.short	0x0001
        /*0022*/ 	.short	0x0008
        /*0024*/ 	.byte	0x00, 0xf0, 0x21, 0x02


	//----- nvinfo : EIATTR_KPARAM_INFO
	.align		4
.L_79:
        /*0028*/ 	.byte	0x04, 0x17
        /*002a*/ 	.short	(.L_81 - .L_80)
.L_80:
        /*002c*/ 	.word	0x00000000
        /*0030*/ 	.short	0x0000
        /*0032*/ 	.short	0x0000
        /*0034*/ 	.byte	0x00, 0xf5, 0x21, 0x00


	//----- nvinfo : EIATTR_SPARSE_MMA_MASK
	.align		4
.L_81:
        /*0038*/ 	.byte	0x03, 0x50
        /*003a*/ 	.short	0x0000


	//----- nvinfo : EIATTR_MAXREG_COUNT
	.align		4
        /*003c*/ 	.byte	0x03, 0x1b
        /*003e*/ 	.short	0x00ff


	//----- nvinfo : EIATTR_MERCURY_ISA_VERSION
	.align		4
        /*0040*/ 	.byte	0x03, 0x5f
        /*0042*/ 	.short	0x0101


	//----- nvinfo : EIATTR_VRC_CTA_INIT_COUNT
	.align		4
        /*0044*/ 	.byte	0x02, 0x4a
	.zero		1
	.zero		1


	//----- nvinfo : EIATTR_EXIT_INSTR_OFFSETS
	.align		4
        /*0048*/ 	.byte	0x04, 0x1c
        /*004a*/ 	.short	(.L_83 - .L_82)


	//   ....[0]....
.L_82:
        /*004c*/ 	.word	0x00000090


	//   ....[1]....
        /*0050*/ 	.word	0x00000970


	//----- nvinfo : EIATTR_CRS_STACK_SIZE
	.align		4
.L_83:
        /*0054*/ 	.byte	0x04, 0x1e
        /*0056*/ 	.short	(.L_85 - .L_84)
.L_84:
        /*0058*/ 	.word	0x00000000


	//----- nvinfo : EIATTR_CBANK_PARAM_SIZE
	.align		4
.L_85:
        /*005c*/ 	.byte	0x03, 0x19
        /*005e*/ 	.short	0x0098


	//----- nvinfo : EIATTR_PARAM_CBANK
	.align		4
        /*0060*/ 	.byte	0x04, 0x0a
        /*0062*/ 	.short	(.L_87 - .L_86)
	.align		4
.L_86:
        /*0064*/ 	.word	index@(.nv.constant0._Z18action_latticeconfPd21metropolis_parametersS_)
        /*0068*/ 	.short	0x0380
        /*006a*/ 	.short	0x0098


	//----- nvinfo : EIATTR_SW_WAR
	.align		4
.L_87:
        /*006c*/ 	.byte	0x04, 0x36
        /*006e*/ 	.short	(.L_89 - .L_88)
.L_88:
        /*0070*/ 	.word	0x00000008
.L_89:


//--------------------- .nv.info._Z15metropolis_stepPdmm21metropolis_parametersP17curandStateXORWOW --------------------------
	.section	.nv.info._Z15metropolis_stepPdmm21metropolis_parametersP17curandStateXORWOW,"",@"SHT_CUDA_INFO"
	.sectionflags	@""
	.align	4


	//----- nvinfo : EIATTR_CUDA_API_VERSION
	.align		4
        /*0000*/ 	.byte	0x04, 0x37
        /*0002*/ 	.short	(.L_91 - .L_90)
.L_90:
        /*0004*/ 	.word	0x00000082


	//----- nvinfo : EIATTR_KPARAM_INFO
	.align		4
.L_91:
        /*0008*/ 	.byte	0x04, 0x17
        /*000a*/ 	.short	(.L_93 - .L_92)
.L_92:
        /*000c*/ 	.word	0x00000000
        /*0010*/ 	.short	0x0004
        /*0012*/ 	.short	0x00a0
        /*0014*/ 	.byte	0x00, 0xf5, 0x21, 0x00


	//----- nvinfo : EIATTR_KPARAM_INFO
	.align		4
.L_93:
        /*0018*/ 	.byte	0x04, 0x17
        /*001a*/ 	.short	(.L_95 - .L_94)
.L_94:
        /*001c*/ 	.word	0x00000000
        /*0020*/ 	.short	0x0003
        /*0022*/ 	.short	0x0018
        /*0024*/ 	.byte	0x00, 0xf0, 0x21, 0x02


	//----- nvinfo : EIATTR_KPARAM_INFO
	.align		4
.L_95:
        /*0028*/ 	.byte	0x04, 0x17
        /*002a*/ 	.short	(.L_97 - .L_96)
.L_96:
        /*002c*/ 	.word	0x00000000
        /*0030*/ 	.short	0x0002
        /*0032*/ 	.short	0x0010
        /*0034*/ 	.byte	0x00, 0xf0, 0x21, 0x00


	//----- nvinfo : EIATTR_KPARAM_INFO
	.align		4
.L_97:
        /*0038*/ 	.byte	0x04, 0x17
        /*003a*/ 	.short	(.L_99 - .L_98)
.L_98:
        /*003c*/ 	.word	0x00000000
        /*0040*/ 	.short	0x0001
        /*0042*/ 	.short	0x0008
        /*0044*/ 	.byte	0x00, 0xf0, 0x21, 0x00


	//----- nvinfo : EIATTR_KPARAM_INFO
	.align		4
.L_99:
        /*0048*/ 	.byte	0x04, 0x17
        /*004a*/ 	.short	(.L_101 - .L_100)
.L_100:
        /*004c*/ 	.word	0x00000000
        /*0050*/ 	.short	0x0000
        /*0052*/ 	.short	0x0000
        /*0054*/ 	.byte	0x00, 0xf5, 0x21, 0x00


	//----- nvinfo : EIATTR_SPARSE_MMA_MASK
	.align		4
.L_101:
        /*0058*/ 	.byte	0x03, 0x50
        /*005a*/ 	.short	0x0000


	//----- nvinfo : EIATTR_MAXREG_COUNT
	.align		4
        /*005c*/ 	.byte	0x03, 0x1b
        /*005e*/ 	.short	0x00ff


	//----- nvinfo : EIATTR_MERCURY_ISA_VERSION
	.align		4
        /*0060*/ 	.byte	0x03, 0x5f
        /*0062*/ 	.short	0x0101


	//----- nvinfo : EIATTR_VRC_CTA_INIT_COUNT
	.align		4
        /*0064*/ 	.byte	0x02, 0x4a
	.zero		1
	.zero		1


	//----- nvinfo : EIATTR_EXIT_INSTR_OFFSETS
	.align		4
        /*0068*/ 	.byte	0x04, 0x1c
        /*006a*/ 	.short	(.L_103 - .L_102)


	//   ....[0]....
.L_102:
        /*006c*/ 	.word	0x000000e0


	//   ....[1]....
        /*0070*/ 	.word	0x00002970


	//----- nvinfo : EIATTR_CRS_STACK_SIZE
	.align		4
.L_103:
        /*0074*/ 	.byte	0x04, 0x1e
        /*0076*/ 	.short	(.L_105 - .L_104)
.L_104:
        /*0078*/ 	.word	0x00000000


	//----- nvinfo : EIATTR_CBANK_PARAM_SIZE
	.align		4
.L_105:
        /*007c*/ 	.byte	0x03, 0x19
        /*007e*/ 	.short	0x00a8


	//----- nvinfo : EIATTR_PARAM_CBANK
	.align		4
        /*0080*/ 	.byte	0x04, 0x0a
        /*0082*/ 	.short	(.L_107 - .L_106)
	.align		4
.L_106:
        /*0084*/ 	.word	index@(.nv.constant0._Z15metropolis_stepPdmm21metropolis_parametersP17curandStateXORWOW)
        /*0088*/ 	.short	0x0380
        /*008a*/ 	.short	0x00a8


	//----- nvinfo : EIATTR_SW_WAR
	.align		4
.L_107:
        /*008c*/ 	.byte	0x04, 0x36
        /*008e*/ 	.short	(.L_109 - .L_108)
.L_108:
        /*0090*/ 	.word	0x00000008
.L_109:


//--------------------- .nv.info._Z22randomize_double_arrayPdmddP17curandStateXORWOW --------------------------
	.section	.nv.info._Z22randomize_double_arrayPdmddP17curandStateXORWOW,"",@"SHT_CUDA_INFO"
	.sectionflags	@""
	.align	4


	//----- nvinfo : EIATTR_CUDA_API_VERSION
	.align		4
        /*0000*/ 	.byte	0x04, 0x37
        /*0002*/ 	.short	(.L_111 - .L_110)
.L_110:
        /*0004*/ 	.word	0x00000082


	//----- nvinfo : EIATTR_KPARAM_INFO
	.align		4
.L_111:
        /*0008*/ 	.byte	0x04, 0x17
        /*000a*/ 	.short	(.L_113 - .L_112)
.L_112:
        /*000c*/ 	.word	0x00000000
        /*0010*/ 	.short	0x0004
        /*0012*/ 	.short	0x0020
        /*0014*/ 	.byte	0x00, 0xf5, 0x21, 0x00


	//----- nvinfo : EIATTR_KPARAM_INFO
	.align		4
.L_113:
        /*0018*/ 	.byte	0x04, 0x17
        /*001a*/ 	.short	(.L_115 - .L_114)
.L_114:
        /*001c*/ 	.word	0x00000000
        /*0020*/ 	.short	0x0003
        /*0022*/ 	.short	0x0018
        /*0024*/ 	.byte	0x00, 0xf0, 0x21, 0x00


	//----- nvinfo : EIATTR_KPARAM_INFO
	.align		4
.L_115:
        /*0028*/ 	.byte	0x04, 0x17
        /*002a*/ 	.short	(.L_117 - .L_116)
.L_116:
        /*002c*/ 	.word	0x00000000
        /*0030*/ 	.short	0x0002
        /*0032*/ 	.short	0x0010
        /*0034*/ 	.byte	0x00, 0xf0, 0x21, 0x00


	//----- nvinfo : EIATTR_KPARAM_INFO
	.align		4
.L_117:
        /*0038*/ 	.byte	0x04, 0x17
        /*003a*/ 	.short	(.L_119 - .L_118)
.L_118:
        /*003c*/ 	.word	0x00000000
        /*0040*/ 	.short	0x0001
        /*0042*/ 	.short	0x0008
        /*0044*/ 	.byte	0x00, 0xf0, 0x21, 0x00


	//----- nvinfo : EIATTR_KPARAM_INFO
	.align		4
.L_119:
        /*0048*/ 	.byte	0x04, 0x17
        /*004a*/ 	.short	(.L_121 - .L_120)
.L_120:
        /*004c*/ 	.word	0x00000000
        /*0050*/ 	.short	0x0000
        /*0052*/ 	.short	0x0000
        /*0054*/ 	.byte	0x00, 0xf5, 0x21, 0x00


	//----- nvinfo : EIATTR_SPARSE_MMA_MASK
	.align		4
.L_121:
        /*0058*/ 	.byte	0x03, 0x50
        /*005a*/ 	.short	0x0000


	//----- nvinfo : EIATTR_MAXREG_COUNT
	.align		4
        /*005c*/ 	.byte	0x03, 0x1b
        /*005e*/ 	.short	0x00ff


	//----- nvinfo : EIATTR_MERCURY_ISA_VERSION
	.align		4
        /*0060*/ 	.byte	0x03, 0x5f
        /*0062*/ 	.short	0x0101


	//----- nvinfo : EIATTR_VRC_CTA_INIT_COUNT
	.align		4
        /*0064*/ 	.byte	0x02, 0x4a
	.zero		1
	.zero		1


	//----- nvinfo : EIATTR_EXIT_INSTR_OFFSETS
	.align		4
        /*0068*/ 	.byte	0x04, 0x1c
        /*006a*/ 	.short	(.L_123 - .L_122)


	//   ....[0]....
.L_122:
        /*006c*/ 	.word	0x00000490


	//----- nvinfo : EIATTR_CRS_STACK_SIZE
	.align		4
.L_123:
        /*0070*/ 	.byte	0x04, 0x1e
        /*0072*/ 	.short	(.L_125 - .L_124)
.L_124:
        /*0074*/ 	.word	0x00000000


	//----- nvinfo : EIATTR_CBANK_PARAM_SIZE
	.align		4
.L_125:
        /*0078*/ 	.byte	0x03, 0x19
        /*007a*/ 	.short	0x0028


	//----- nvinfo : EIATTR_PARAM_CBANK
	.align		4
        /*007c*/ 	.byte	0x04, 0x0a
        /*007e*/ 	.short	(.L_127 - .L_126)
	.align		4
.L_126:
        /*0080*/ 	.word	index@(.nv.constant0._Z22randomize_double_arrayPdmddP17curandStateXORWOW)
        /*0084*/ 	.short	0x0380
        /*0086*/ 	.short	0x0028


	//----- nvinfo : EIATTR_SW_WAR
	.align		4
.L_127:
        /*0088*/ 	.byte	0x04, 0x36
        /*008a*/ 	.short	(.L_129 - .L_128)
.L_128:
        /*008c*/ 	.word	0x00000008
.L_129:


//--------------------- .nv.info._Z15setup_randomizeP17curandStateXORWOWm --------------------------
	.section	.nv.info._Z15setup_randomizeP17curandStateXORWOWm,"",@"SHT_CUDA_INFO"
	.sectionflags	@""
	.align	4


	//----- nvinfo : EIATTR_CUDA_API_VERSION
	.align		4
        /*0000*/ 	.byte	0x04, 0x37
        /*0002*/ 	.short	(.L_131 - .L_130)
.L_130:
        /*0004*/ 	.word	0x00000082


	//----- nvinfo : EIATTR_KPARAM_INFO
	.align		4
.L_131:
        /*0008*/ 	.byte	0x04, 0x17
        /*000a*/ 	.short	(.L_133 - .L_132)
.L_132:
        /*000c*/ 	.word	0x00000000
        /*0010*/ 	.short	0x0001
        /*0012*/ 	.short	0x0008
        /*0014*/ 	.byte	0x00, 0xf0, 0x21, 0x00


	//----- nvinfo : EIATTR_KPARAM_INFO
	.align		4
.L_133:
        /*0018*/ 	.byte	0x04, 0x17
        /*001a*/ 	.short	(.L_135 - .L_134)
.L_134:
        /*001c*/ 	.word	0x00000000
        /*0020*/ 	.short	0x0000
        /*0022*/ 	.short	0x0000
        /*0024*/ 	.byte	0x00, 0xf5, 0x21, 0x00


	//----- nvinfo : EIATTR_SPARSE_MMA_MASK
	.align		4
.L_135:
        /*0028*/ 	.byte	0x03, 0x50
        /*002a*/ 	.short	0x0000


	//----- nvinfo : EIATTR_MAXREG_COUNT
	.align		4
        /*002c*/ 	.byte	0x03, 0x1b
        /*002e*/ 	.short	0x00ff


	//----- nvinfo : EIATTR_MERCURY_ISA_VERSION
	.align		4
        /*0030*/ 	.byte	0x03, 0x5f
        /*0032*/ 	.short	0x0101


	//----- nvinfo : EIATTR_VRC_CTA_INIT_COUNT
	.align		4
        /*0034*/ 	.byte	0x02, 0x4a
	.zero		1
	.zero		1


	//----- nvinfo : EIATTR_EXIT_INSTR_OFFSETS
	.align		4
        /*0038*/ 	.byte	0x04, 0x1c
        /*003a*/ 	.short	(.L_137 - .L_136)


	//   ....[0]....
.L_136:
        /*003c*/ 	.word	0x00000080


	//   ....[1]....
        /*0040*/ 	.word	0x00000f60


	//----- nvinfo : EIATTR_CRS_STACK_SIZE
	.align		4
.L_137:
        /*0044*/ 	.byte	0x04, 0x1e
        /*0046*/ 	.short	(.L_139 - .L_138)
.L_138:
        /*0048*/ 	.word	0x00000000


	//----- nvinfo : EIATTR_CBANK_PARAM_SIZE
	.align		4
.L_139:
        /*004c*/ 	.byte	0x03, 0x19
        /*004e*/ 	.short	0x0010


	//----- nvinfo : EIATTR_PARAM_CBANK
	.align		4
        /*0050*/ 	.byte	0x04, 0x0a
        /*0052*/ 	.short	(.L_141 - .L_140)
	.align		4
.L_140:
        /*0054*/ 	.word	index@(.nv.constant0._Z15setup_randomizeP17curandStateXORWOWm)
        /*0058*/ 	.short	0x0380
        /*005a*/ 	.short	0x0010


	//----- nvinfo : EIATTR_SW_WAR
	.align		4
.L_141:
        /*005c*/ 	.byte	0x04, 0x36
        /*005e*/ 	.short	(.L_143 - .L_142)
.L_142:
        /*0060*/ 	.word	0x00000008
.L_143:


//--------------------- .nv.callgraph             --------------------------
	.section	.nv.callgraph,"",@"SHT_CUDA_CALLGRAPH"
	.align	4
	.sectionentsize	8
	.align		4
        /*0000*/ 	.word	0x00000000
	.align		4
        /*0004*/ 	.word	0xffffffff
	.align		4
        /*0008*/ 	.word	0x00000000
	.align		4
        /*000c*/ 	.word	0xfffffffe
	.align		4
        /*0010*/ 	.word	0x00000000
	.align		4
        /*0014*/ 	.word	0xfffffffd
	.align		4
        /*0018*/ 	.word	0x00000000
	.align		4
        /*001c*/ 	.word	0xfffffffc


//--------------------- .nv.constant4             --------------------------
	.section	.nv.constant4,"a",@progbits
	.align	8
	.align		8
.nv.constant4:
        /*0000*/ 	.dword	precalc_xorwow_matrix
	.align		8
        /*0008*/ 	.dword	precalc_xorwow_offset_matrix
	.align		8
        /*0010*/ 	.dword	mrg32k3aM1
	.align		8
        /*0018*/ 	.dword	mrg32k3aM2
	.align		8
        /*0020*/ 	.dword	mrg32k3aM1SubSeq
	.align		8
        /*0028*/ 	.dword	mrg32k3aM2SubSeq
	.align		8
        /*0030*/ 	.dword	mrg32k3aM1Seq
	.align		8
        /*0038*/ 	.dword	mrg32k3aM2Seq
	.align		8
        /*0040*/ 	.dword	potential_ptr


//--------------------- .nv.constant3             --------------------------
	.section	.nv.constant3,"a",@progbits
	.align	8
.nv.constant3:
	.type		__cr_lgamma_table,@object
	.size		__cr_lgamma_table,(.L_8 - __cr_lgamma_table)
__cr_lgamma_table:
        /*0000*/ 	.byte	0x00, 0x00, 0x00, 0x00, 0x00, 0x00, 0x00, 0x00, 0x00, 0x00, 0x00, 0x00, 0x00, 0x00, 0x00, 0x00
        /*0010*/ 	.byte	0xef, 0x39, 0xfa, 0xfe, 0x42, 0x2e, 0xe6, 0x3f, 0x02, 0x20, 0x2a, 0xfa, 0x0b, 0xab, 0xfc, 0x3f
        /*0020*/ 	.byte	0xf9, 0x2c, 0x92, 0x7c, 0xa7, 0x6c, 0x09, 0x40, 0xc9, 0x79, 0x44, 0x3c, 0x64, 0x26, 0x13, 0x40
        /*0030*/ 	.byte	0xca, 0x01, 0xcf, 0x3a, 0x27, 0x51, 0x1a, 0x40, 0x30, 0xcc, 0x2d, 0xf3, 0xe1, 0x0c, 0x21, 0x40
        /*0040*/ 	.byte	0x0d, 0xb7, 0xfc, 0x82, 0x8e, 0x35, 0x25, 0x40
.L_8:


//--------------------- .nv.constant2._Z30action_latticeconf_synchronousPd21metropolis_parametersS_ --------------------------
	.section	.nv.constant2._Z30action_latticeconf_synchronousPd21metropolis_parametersS_,"a",@progbits
	.sectionflags	@""
	.align	4
.nv.constant2._Z30action_latticeconf_synchronousPd21metropolis_parametersS_:
        /*0000*/ 	.byte	0x01, 0x00, 0x00, 0x00, 0x00, 0x00, 0x00, 0x00, 0xa0, 0x69, 0x00, 0x00, 0x00, 0x00, 0x00, 0x00


//--------------------- .nv.constant2._Z18action_latticeconfPd21metropolis_parametersS_ --------------------------
	.section	.nv.constant2._Z18action_latticeconfPd21metropolis_parametersS_,"a",@progbits
	.sectionflags	@""
	.align	4
.nv.constant2._Z18action_latticeconfPd21metropolis_parametersS_:
        /*0000*/ 	.byte	0x01, 0x00, 0x00, 0x00, 0x00, 0x00, 0x00, 0x00, 0x80, 0x09, 0x00, 0x00, 0x00, 0x00, 0x00, 0x00


//--------------------- .nv.constant2._Z15metropolis_stepPdmm21metropolis_parametersP17curandStateXORWOW --------------------------
	.section	.nv.constant2._Z15metropolis_stepPdmm21metropolis_parametersP17curandStateXORWOW,"a",@progbits
	.sectionflags	@""
	.align	4
.nv.constant2._Z15metropolis_stepPdmm21metropolis_parametersP17curandStateXORWOW:
        /*0000*/ 	.byte	0x01, 0x00, 0x00, 0x00, 0x00, 0x00, 0x00, 0x00, 0x80, 0x29, 0x00, 0x00, 0x00, 0x00, 0x00, 0x00


//--------------------- .text._Z30action_latticeconf_synchronousPd21metropolis_parametersS_ --------------------------
	.section	.text._Z30action_latticeconf_synchronousPd21metropolis_parametersS_,"ax",@progbits
	.align	128
        .global         _Z30action_latticeconf_synchronousPd21metropolis_parametersS_
        .type           _Z30action_latticeconf_synchronousPd21metropolis_parametersS_,@function
        .size           _Z30action_latticeconf_synchronousPd21metropolis_parametersS_,(.L_x_155 - _Z30action_latticeconf_synchronousPd21metropolis_parametersS_)
        .other          _Z30action_latticeconf_synchronousPd21metropolis_parametersS_,@"STO_CUDA_ENTRY STV_DEFAULT"
_Z30action_latticeconf_synchronousPd21metropolis_parametersS_:
.text._Z30action_latticeconf_synchronousPd21metropolis_parametersS_:
[----:B------:R-:W0:Y:S01]  /*0000*/  LDC R1, c[0x0][0x37c] ;  /* 0x0000df00ff017b82 */ /* 0x000e220000000800 */
[----:B------:R-:W1:Y:S01]  /*0010*/  LDCU.64 UR4, c[0x0][0x3b8] ;  /* 0x00007700ff0477ac */ /* 0x000e620008000a00 */
[----:B0-----:R-:W-:Y:S01]  /*0020*/  VIADD R1, R1, 0xfffffef0 ;  /* 0xfffffef001017836 */ /* 0x001fe20000000000 */
[----:B-1----:R-:W-:-:S04]  /*0030*/  ISETP.NE.U32.AND P0, PT, RZ, UR4, PT ;  /* 0x00000004ff007c0c */ /* 0x002fc8000bf05070 */
[----:B------:R-:W-:-:S13]  /*0040*/  ISETP.NE.AND.EX P0, PT, RZ, UR5, PT, P0 ;  /* 0x00000005ff007c0c */ /* 0x000fda000bf05300 */
[----:B------:R-:W-:Y:S05]  /*0050*/  @!P0 EXIT ;  /* 0x000000000000894d */ /* 0x000fea0003800000 */
[----:B------:R-:W0:Y:S01]  /*0060*/  LDC R16, c[0x0][0x2f8] ;  /* 0x0000be00ff107b82 */ /* 0x000e220000000800 */
[----:B------:R-:W1:Y:S01]  /*0070*/  LDCU.64 UR4, c[0x0][0x3b0] ;  /* 0x00007600ff0477ac */ /* 0x000e620008000a00 */
[----:B------:R-:W-:Y:S01]  /*0080*/  IMAD.MOV.U32 R6, RZ, RZ, RZ ;  /* 0x000000ffff067224 */ /* 0x000fe200078e00ff */
[----:B------:R-:W-:Y:S01]  /*0090*/  MOV R20, 0x120 ;  /* 0x0000012000147802 */ /* 0x000fe20000000f00 */
[----:B------:R-:W-:Y:S01]  /*00a0*/  IMAD.MOV.U32 R7, RZ, RZ, 0x40000000 ;  /* 0x40000000ff077424 */ /* 0x000fe200078e00ff */
[----:B------:R-:W2:Y:S01]  /*00b0*/  LDCU.64 UR6, c[0x0][0x380] ;  /* 0x00007000ff0677ac */ /* 0x000ea20008000a00 */
[----:B------:R-:W-:Y:S01]  /*00c0*/  IMAD.MOV.U32 R21, RZ, RZ, 0x0 ;  /* 0x00000000ff157424 */ /* 0x000fe200078e00ff */
[----:B-1----:R-:W-:Y:S01]  /*00d0*/  DADD R4, -RZ, |UR4| ;  /* 0x40000004ff047e29 */ /* 0x002fe20008000100 */
[----:B--2---:R-:W-:Y:S01]  /*00e0*/  IMAD.U32 R18, RZ, RZ, UR6 ;  /* 0x00000006ff127e24 */ /* 0x004fe2000f8e00ff */
[----:B0-----:R-:W-:Y:S01]  /*00f0*/  IADD3 R16, PT, PT, R16, 0x88, R1 ;  /* 0x0000008810107810 */ /* 0x001fe20007ffe001 */
[----:B------:R-:W-:-:S08]  /*0100*/  IMAD.U32 R17, RZ, RZ, UR7 ;  /* 0x00000007ff117e24 */ /* 0x000fd0000f8e00ff */
[----:B------:R-:W-:Y:S05]  /*0110*/  CALL.REL.NOINC `($_Z30action_latticeconf_synchronousPd21metropolis_parametersS_$__internal_accurate_pow) ;  /* 0x0000007400207944 */ /* 0x000fea0003c00000 */
[----:B------:R-:W0:Y:S01]  /*0120*/  LDC.64 R6, c[0x0][0x3b0] ;  /* 0x0000ec00ff067b82 */ /* 0x000e220000000a00 */
[----:B------:R-:W1:Y:S01]  /*0130*/  LDCU.64 UR38, c[0x0][0x358] ;  /* 0x00006b00ff2677ac */ /* 0x000e620008000a00 */
[----:B------:R-:W-:Y:S02]  /*0140*/  IMAD.MOV.U32 R22, RZ, RZ, R4 ;  /* 0x000000ffff167224 */ /* 0x000fe400078e0004 */
[----:B------:R-:W-:Y:S01]  /*0150*/  IMAD.MOV.U32 R19, RZ, RZ, R5 ;  /* 0x000000ffff137224 */ /* 0x000fe200078e0005 */
[C---:B0-----:R-:W-:Y:S02]  /*0160*/  DSETP.NAN.AND P0, PT, R6.reuse, R6, PT ;  /* 0x000000060600722a */ /* 0x041fe40003f08000 */
[----:B------:R-:W-:-:S10]  /*0170*/  DADD R2, R6, 2 ;  /* 0x4000000006027429 */ /* 0x000fd40000000000 */
[----:B------:R-:W-:Y:S02]  /*0180*/  LOP3.LUT R25, R3, 0x7ff00000, RZ, 0xc0, !PT ;  /* 0x7ff0000003197812 */ /* 0x000fe400078ec0ff */
[----:B-1----:R-:W-:Y:S05]  /*0190*/  @!P0 BRA `(.L_x_0) ;  /* 0x0000003000f08947 */ /* 0x002fea0003800000 */
[----:B------:R-:W-:-:S14]  /*01a0*/  DSETP.NEU.AND P0, PT, R6, RZ, PT ;  /* 0x000000ff0600722a */ /* 0x000fdc0003f0d000 */
[----:B------:R-:W-:Y:S05]  /*01b0*/  @P0 BRA `(.L_x_1) ;  /* 0x0000001800740947 */ /* 0x000fea0003800000 */
[----:B------:R-:W0:Y:S02]  /*01c0*/  LDC.64 R2, c[0x0][0x3b8] ;  /* 0x0000ee00ff027b82 */ /* 0x000e240000000a00 */
[C---:B0-----:R-:W-:Y:S02]  /*01d0*/  ISETP.GE.U32.AND P0, PT, R2.reuse, 0x2, PT ;  /* 0x000000020200780c */ /* 0x041fe40003f06070 */
[----:B------:R-:W-:Y:S02]  /*01e0*/  ISETP.GT.U32.AND P1, PT, R2, 0x1, PT ;  /* 0x000000010200780c */ /* 0x000fe40003f24070 */
[C---:B------:R-:W-:Y:S02]  /*01f0*/  ISETP.GE.U32.AND.EX P0, PT, R3.reuse, RZ, PT, P0 ;  /* 0x000000ff0300720c */ /* 0x040fe40003f06100 */
[----:B------:R-:W-:-:S04]  /*0200*/  ISETP.GT.U32.AND.EX P1, PT, R3, RZ, PT, P1 ;  /* 0x000000ff0300720c */ /* 0x000fc80003f24110 */
[----:B------:R-:W-:Y:S02]  /*0210*/  SEL R2, R2, 0x1, P1 ;  /* 0x0000000102027807 */ /* 0x000fe40000800000 */
[----:B------:R-:W-:-:S05]  /*0220*/  SEL R19, R3, RZ, P1 ;  /* 0x000000ff03137207 */ /* 0x000fca0000800000 */
[----:B------:R-:W-:Y:S05]  /*0230*/  @!P0 BRA `(.L_x_2) ;  /* 0x0000001000448947 */ /* 0x000fea0003800000 */
[----:B------:R-:W-:Y:S01]  /*0240*/  BSSY.RECONVERGENT B6, `(.L_x_2) ;  /* 0x0000110000067945 */ /* 0x000fe20003800200 */
[----:B------:R-:W-:Y:S01]  /*0250*/  LOP3.LUT R22, R2, 0xfffffffe, RZ, 0xc0, !PT ;  /* 0xfffffffe02167812 */ /* 0x000fe200078ec0ff */
[----:B------:R-:W0:Y:S06]  /*0260*/  LDCU.64 UR36, c[0x0][0x3b0] ;  /* 0x00007600ff2477ac */ /* 0x000e2c0008000a00 */
.L_x_13:
[----:B------:R-:W-:Y:S02]  /*0270*/  IMAD.MOV.U32 R36, RZ, RZ, R18 ;  /* 0x000000ffff247224 */ /* 0x000fe400078e0012 */
[----:B------:R-:W-:-:S05]  /*0280*/  IMAD.MOV.U32 R37, RZ, RZ, R17 ;  /* 0x000000ffff257224 */ /* 0x000fca00078e0011 */
[----:B------:R-:W2:Y:S04]  /*0290*/  LDG.E.64 R30, desc[UR38][R36.64] ;  /* 0x00000026241e7981 */ /* 0x000ea8000c1e1b00 */
[----:B------:R-:W2:Y:S01]  /*02a0*/  LDG.E.64 R28, desc[UR38][R36.64+0x8] ;  /* 0x00000826241c7981 */ /* 0x000ea2000c1e1b00 */
[----:B------:R-:W-:Y:S01]  /*02b0*/  IADD3 R22, P0, PT, R22, -0x2, RZ ;  /* 0xfffffffe16167810 */ /* 0x000fe20007f1e0ff */
[----:B------:R-:W-:Y:S01]  /*02c0*/  IMAD.MOV.U32 R6, RZ, RZ, RZ ;  /* 0x000000ffff067224 */ /* 0x000fe200078e00ff */
[----:B------:R-:W-:Y:S01]  /*02d0*/  MOV R20, 0x370 ;  /* 0x0000037000147802 */ /* 0x000fe20000000f00 */
[----:B------:R-:W-:Y:S01]  /*02e0*/  IMAD.MOV.U32 R7, RZ, RZ, 0x40000000 ;  /* 0x40000000ff077424 */ /* 0x000fe200078e00ff */
[----:B------:R-:W-:Y:S01]  /*02f0*/  IADD3.X R19, PT, PT, R19, -0x1, RZ, P0, !PT ;  /* 0xffffffff13137810 */ /* 0x000fe200007fe4ff */
[----:B------:R-:W-:Y:S01]  /*0300*/  IMAD.MOV.U32 R21, RZ, RZ, 0x0 ;  /* 0x00000000ff157424 */ /* 0x000fe200078e00ff */
[----:B------:R-:W-:-:S04]  /*0310*/  ISETP.NE.U32.AND P0, PT, R22, RZ, PT ;  /* 0x000000ff1600720c */ /* 0x000fc80003f05070 */
[----:B------:R-:W-:-:S04]  /*0320*/  ISETP.NE.AND.EX P0, PT, R19, RZ, PT, P0 ;  /* 0x000000ff1300720c */ /* 0x000fc80003f05300 */
[----:B------:R-:W-:Y:S01]  /*0330*/  P2R R23, PR, RZ, 0x1 ;  /* 0x00000001ff177803 */ /* 0x000fe20000000000 */
[----:B--2---:R-:W-:-:S08]  /*0340*/  DADD R28, -R30, R28 ;  /* 0x000000001e1c7229 */ /* 0x004fd0000000011c */
[----:B-1----:R-:W-:-:S11]  /*0350*/  DADD R4, -RZ, |R28| ;  /* 0x00000000ff047229 */ /* 0x002fd6000000051c */
[----:B0-----:R-:W-:Y:S05]  /*0360*/  CALL.REL.NOINC `($_Z30action_latticeconf_synchronousPd21metropolis_parametersS_$__internal_accurate_pow) ;  /* 0x00000070008c7944 */ /* 0x001fea0003c00000 */
[C---:B------:R-:W-:Y:S01]  /*0370*/  DADD R6, R28.reuse, 2 ;  /* 0x400000001c067429 */ /* 0x040fe20000000000 */
[----:B------:R-:W-:Y:S01]  /*0380*/  BSSY.RECONVERGENT B0, `(.L_x_3) ;  /* 0x000000f000007945 */ /* 0x000fe20003800200 */
[----:B------:R-:W-:-:S06]  /*0390*/  DSETP.NEU.AND P0, PT, R28, RZ, PT ;  /* 0x000000ff1c00722a */ /* 0x000fcc0003f0d000 */
[----:B------:R-:W-:Y:S02]  /*03a0*/  FSEL R12, R4, RZ, P0 ;  /* 0x000000ff040c7208 */ /* 0x000fe40000000000 */
[----:B------:R-:W-:Y:S02]  /*03b0*/  LOP3.LUT R6, R7, 0x7ff00000, RZ, 0xc0, !PT ;  /* 0x7ff0000007067812 */ /* 0x000fe400078ec0ff */
[----:B------:R-:W-:Y:S02]  /*03c0*/  FSEL R13, R5, RZ, P0 ;  /* 0x000000ff050d7208 */ /* 0x000fe40000000000 */
[----:B------:R-:W-:-:S13]  /*03d0*/  ISETP.NE.AND P1, PT, R6, 0x7ff00000, PT ;  /* 0x7ff000000600780c */ /* 0x000fda0003f25270 */
[----:B------:R-:W-:Y:S05]  /*03e0*/  @P1 BRA `(.L_x_4) ;  /* 0x0000000000201947 */ /* 0x000fea0003800000 */
[----:B------:R-:W-:-:S14]  /*03f0*/  DSETP.NAN.AND P0, PT, R28, R28, PT ;  /* 0x0000001c1c00722a */ /* 0x000fdc0003f08000 */
[----:B------:R-:W-:Y:S05]  /*0400*/  @P0 BRA `(.L_x_5) ;  /* 0x0000000000140947 */ /* 0x000fea0003800000 */
[----:B------:R-:W-:-:S14]  /*0410*/  DSETP.NEU.AND P0, PT, |R28|, +INF , PT ;  /* 0x7ff000001c00742a */ /* 0x000fdc0003f0d200 */
[----:B------:R-:W-:Y:S05]  /*0420*/  @P0 BRA `(.L_x_4) ;  /* 0x0000000000100947 */ /* 0x000fea0003800000 */
[----:B------:R-:W-:Y:S02]  /*0430*/  IMAD.MOV.U32 R12, RZ, RZ, 0x0 ;  /* 0x00000000ff0c7424 */ /* 0x000fe400078e00ff */
[----:B------:R-:W-:Y:S01]  /*0440*/  IMAD.MOV.U32 R13, RZ, RZ, 0x7ff00000 ;  /* 0x7ff00000ff0d7424 */ /* 0x000fe200078e00ff */
[----:B------:R-:W-:Y:S06]  /*0450*/  BRA `(.L_x_4) ;  /* 0x0000000000047947 */ /* 0x000fec0003800000 */
.L_x_5:
[----:B------:R-:W-:-:S11]  /*0460*/  DADD R12, R28, 2 ;  /* 0x400000001c0c7429 */ /* 0x000fd60000000000 */
.L_x_4:
[----:B------:R-:W-:Y:S05]  /*0470*/  BSYNC.RECONVERGENT B0 ;  /* 0x0000000000007941 */ /* 0x000fea0003800200 */
.L_x_3:
[----:B------:R-:W0:Y:S01]  /*0480*/  LDC.64 R26, c[0x0][0x3b0] ;  /* 0x0000ec00ff1a7b82 */ /* 0x000e220000000a00 */
[----:B------:R-:W-:Y:S01]  /*0490*/  ISETP.NE.AND P1, PT, R25, 0x7ff00000, PT ;  /* 0x7ff000001900780c */ /* 0x000fe20003f25270 */
[----:B------:R-:W-:Y:S03]  /*04a0*/  BSSY.RECONVERGENT B1, `(.L_x_6) ;  /* 0x0000025000017945 */ /* 0x000fe60003800200 */
[----:B------:R-:W-:-:S03]  /*04b0*/  P2R R0, PR, RZ, 0x2 ;  /* 0x00000002ff007803 */ /* 0x000fc60000000000 */
[----:B------:R-:W1:Y:S01]  /*04c0*/  LDC.64 R10, c[0x0][0x3f0] ;  /* 0x0000fc00ff0a7b82 */ /* 0x000e620000000a00 */
[C---:B0-----:R-:W-:Y:S02]  /*04d0*/  DADD R4, R26.reuse, 2 ;  /* 0x400000001a047429 */ /* 0x041fe40000000000 */
[----:B------:R-:W-:-:S06]  /*04e0*/  DSETP.NEU.AND P0, PT, R26, 1, PT ;  /* 0x3ff000001a00742a */ /* 0x000fcc0003f0d000 */
[----:B------:R-:W-:Y:S02]  /*04f0*/  P2R R0, PR, RZ, 0x1 ;  /* 0x00000001ff007803 */ /* 0x000fe40000000000 */
[----:B------:R-:W-:Y:S02]  /*0500*/  FSEL R8, R5, RZ, !P1 ;  /* 0x000000ff05087208 */ /* 0x000fe40004800000 */
[----:B------:R-:W-:Y:S02]  /*0510*/  FSEL R4, R4, RZ, !P1 ;  /* 0x000000ff04047208 */ /* 0x000fe40004800000 */
[----:B------:R-:W-:Y:S02]  /*0520*/  FSEL R9, R8, 1.875, P0 ;  /* 0x3ff0000008097808 */ /* 0x000fe40000000000 */
[----:B------:R-:W-:Y:S01]  /*0530*/  FSEL R8, R4, RZ, P0 ;  /* 0x000000ff04087208 */ /* 0x000fe20000000000 */
[----:B------:R-:W-:Y:S01]  /*0540*/  IMAD.MOV.U32 R4, RZ, RZ, 0x1 ;  /* 0x00000001ff047424 */ /* 0x000fe200078e00ff */
[----:B------:R-:W0:Y:S01]  /*0550*/  MUFU.RCP64H R5, R9 ;  /* 0x0000000900057308 */ /* 0x000e220000001800 */
[----:B------:R-:W-:-:S06]  /*0560*/  DSETP.NEU.AND P0, PT, R28, 1, PT ;  /* 0x3ff000001c00742a */ /* 0x000fcc0003f0d000 */
[----:B------:R-:W-:Y:S02]  /*0570*/  FSEL R12, R12, RZ, P0 ;  /* 0x000000ff0c0c7208 */ /* 0x000fe40000000000 */
[----:B------:R-:W-:Y:S01]  /*0580*/  FSEL R13, R13, 1.875, P0 ;  /* 0x3ff000000d0d7808 */ /* 0x000fe20000000000 */
[----:B0-----:R-:W-:-:S08]  /*0590*/  DFMA R6, -R8, R4, 1 ;  /* 0x3ff000000806742b */ /* 0x001fd00000000104 */
[----:B------:R-:W-:-:S08]  /*05a0*/  DFMA R6, R6, R6, R6 ;  /* 0x000000060606722b */ /* 0x000fd00000000006 */
[----:B------:R-:W-:Y:S02]  /*05b0*/  DFMA R6, R4, R6, R4 ;  /* 0x000000060406722b */ /* 0x000fe40000000004 */
[----:B-1----:R-:W-:-:S06]  /*05c0*/  DMUL R4, R10, 0.5 ;  /* 0x3fe000000a047828 */ /* 0x002fcc0000000000 */
[----:B------:R-:W-:Y:S02]  /*05d0*/  DFMA R10, -R8, R6, 1 ;  /* 0x3ff00000080a742b */ /* 0x000fe40000000106 */
[----:B------:R-:W-:-:S06]  /*05e0*/  DMUL R12, R4, R12 ;  /* 0x0000000c040c7228 */ /* 0x000fcc0000000000 */
[----:B------:R-:W-:-:S04]  /*05f0*/  DFMA R10, R6, R10, R6 ;  /* 0x0000000a060a722b */ /* 0x000fc80000000006 */
[----:B------:R-:W-:-:S04]  /*0600*/  FSETP.GEU.AND P1, PT, |R13|, 6.5827683646048100446e-37, PT ;  /* 0x036000000d00780b */ /* 0x000fc80003f2e200 */
[----:B------:R-:W-:-:S08]  /*0610*/  DMUL R28, R12, R10 ;  /* 0x0000000a0c1c7228 */ /* 0x000fd00000000000 */
[----:B------:R-:W-:-:S08]  /*0620*/  DFMA R4, -R8, R28, R12 ;  /* 0x0000001c0804722b */ /* 0x000fd0000000010c */
[----:B------:R-:W-:-:S10]  /*0630*/  DFMA R28, R10, R4, R28 ;  /* 0x000000040a1c722b */ /* 0x000fd4000000001c */
[----:B------:R-:W-:-:S05]  /*0640*/  FFMA R0, RZ, R9, R29 ;  /* 0x00000009ff007223 */ /* 0x000fca000000001d */
[----:B------:R-:W-:-:S13]  /*0650*/  FSETP.GT.AND P0, PT, |R0|, 1.469367938527859385e-39, PT ;  /* 0x001000000000780b */ /* 0x000fda0003f04200 */
[----:B------:R-:W-:Y:S05]  /*0660*/  @P0 BRA P1, `(.L_x_7) ;  /* 0x0000000000200947 */ /* 0x000fea0000800000 */
[----:B------:R-:W-:Y:S01]  /*0670*/  IMAD.MOV.U32 R6, RZ, RZ, R12 ;  /* 0x000000ffff067224 */ /* 0x000fe200078e000c */
[----:B------:R-:W-:Y:S01]  /*0680*/  MOV R12, 0x6d0 ;  /* 0x000006d0000c7802 */ /* 0x000fe20000000f00 */
[----:B------:R-:W-:Y:S02]  /*0690*/  IMAD.MOV.U32 R7, RZ, RZ, R13 ;  /* 0x000000ffff077224 */ /* 0x000fe400078e000d */
[----:B------:R-:W-:Y:S02]  /*06a0*/  IMAD.MOV.U32 R4, RZ, RZ, R8 ;  /* 0x000000ffff047224 */ /* 0x000fe400078e0008 */
[----:B------:R-:W-:-:S07]  /*06b0*/  IMAD.MOV.U32 R5, RZ, RZ, R9 ;  /* 0x000000ffff057224 */ /* 0x000fce00078e0009 */
[----:B------:R-:W-:Y:S05]  /*06c0*/  CALL.REL.NOINC `($__internal_0_$__cuda_sm20_div_rn_f64_full) ;  /* 0x00000068004c7944 */ /* 0x000fea0003c00000 */
[----:B------:R-:W-:Y:S02]  /*06d0*/  IMAD.MOV.U32 R28, RZ, RZ, R8 ;  /* 0x000000ffff1c7224 */ /* 0x000fe400078e0008 */
[----:B------:R-:W-:-:S07]  /*06e0*/  IMAD.MOV.U32 R29, RZ, RZ, R9 ;  /* 0x000000ffff1d7224 */ /* 0x000fce00078e0009 */
.L_x_7:
[----:B------:R-:W-:Y:S05]  /*06f0*/  BSYNC.RECONVERGENT B1 ;  /* 0x0000000000017941 */ /* 0x000fea0003800200 */
.L_x_6:
[----:B------:R-:W0:Y:S01]  /*0700*/  LDC.64 R34, c[0x4][0x40] ;  /* 0x01001000ff227b82 */ /* 0x000e220000000a00 */
[----:B------:R-:W1:Y:S07]  /*0710*/  LDCU UR4, c[0x0][0x2f8] ;  /* 0x00005f00ff0477ac */ /* 0x000e6e0008000800 */
[----:B------:R-:W2:Y:S08]  /*0720*/  LDC.64 R4, c[0x0][0x388] ;  /* 0x0000e200ff047b82 */ /* 0x000eb00000000a00 */
[----:B------:R-:W3:Y:S01]  /*0730*/  LDC.64 R6, c[0x0][0x390] ;  /* 0x0000e400ff067b82 */ /* 0x000ee20000000a00 */
[----:B0-----:R0:W4:Y:S07]  /*0740*/  LDG.E R0, desc[UR38][R34.64] ;  /* 0x0000002622007981 */ /* 0x00112e000c1e1900 */
[----:B------:R-:W5:Y:S01]  /*0750*/  LDC.64 R8, c[0x0][0x398] ;  /* 0x0000e600ff087b82 */ /* 0x000f620000000a00 */
[----:B-1----:R-:W-:-:S05]  /*0760*/  VIADD R3, R16, -UR4 ;  /* 0x8000000410037c36 */ /* 0x002fca0008000000 */
[----:B--2---:R-:W-:Y:S02]  /*0770*/  STL.64 [R3], R4 ;  /* 0x0000000403007387 */ /* 0x004fe40000100a00 */
[----:B------:R-:W1:Y:S02]  /*0780*/  LDC.64 R10, c[0x0][0x3a0] ;  /* 0x0000e800ff0a7b82 */ /* 0x000e640000000a00 */
[----:B---3--:R-:W-:Y:S06]  /*0790*/  STL.64 [R3+0x8], R6 ;  /* 0x0000080603007387 */ /* 0x008fec0000100a00 */
[----:B------:R-:W2:Y:S08]  /*07a0*/  LDC.64 R12, c[0x0][0x3a8] ;  /* 0x0000ea00ff0c7b82 */ /* 0x000eb00000000a00 */
[----:B------:R-:W3:Y:S01]  /*07b0*/  LDC.64 R50, c[0x0][0x3b0] ;  /* 0x0000ec00ff327b82 */ /* 0x000ee20000000a00 */
[----:B-----5:R-:W-:Y:S07]  /*07c0*/  STL.64 [R3+0x10], R8 ;  /* 0x0000100803007387 */ /* 0x020fee0000100a00 */
[----:B------:R-:W5:Y:S01]  /*07d0*/  LDC.64 R14, c[0x0][0x3b8] ;  /* 0x0000ee00ff0e7b82 */ /* 0x000f620000000a00 */
[----:B-1----:R-:W-:Y:S07]  /*07e0*/  STL.64 [R3+0x18], R10 ;  /* 0x0000180a03007387 */ /* 0x002fee0000100a00 */
[----:B------:R-:W1:Y:S01]  /*07f0*/  LDC.64 R20, c[0x0][0x3c0] ;  /* 0x0000f000ff147b82 */ /* 0x000e620000000a00 */
[----:B--2---:R-:W-:Y:S07]  /*0800*/  STL.64 [R3+0x20], R12 ;  /* 0x0000200c03007387 */ /* 0x004fee0000100a00 */
[----:B------:R-:W2:Y:S01]  /*0810*/  LDC.64 R32, c[0x0][0x3c8] ;  /* 0x0000f200ff207b82 */ /* 0x000ea20000000a00 */
[----:B---3--:R-:W-:Y:S07]  /*0820*/  STL.64 [R3+0x28], R50 ;  /* 0x0000283203007387 */ /* 0x008fee0000100a00 */
[----:B0-----:R-:W0:Y:S01]  /*0830*/  LDC.64 R34, c[0x0][0x3d0] ;  /* 0x0000f400ff227b82 */ /* 0x001e220000000a00 */
[----:B-----5:R-:W-:Y:S07]  /*0840*/  STL.64 [R3+0x30], R14 ;  /* 0x0000300e03007387 */ /* 0x020fee0000100a00 */
[----:B------:R-:W3:Y:S01]  /*0850*/  LDC.64 R38, c[0x0][0x3d8] ;  /* 0x0000f600ff267b82 */ /* 0x000ee20000000a00 */
[----:B-1----:R-:W-:Y:S07]  /*0860*/  STL.64 [R3+0x38], R20 ;  /* 0x0000381403007387 */ /* 0x002fee0000100a00 */
[----:B------:R-:W1:Y:S01]  /*0870*/  LDC.64 R40, c[0x0][0x3e0] ;  /* 0x0000f800ff287b82 */ /* 0x000e620000000a00 */
[----:B--2---:R-:W-:Y:S07]  /*0880*/  STL.64 [R3+0x40], R32 ;  /* 0x0000402003007387 */ /* 0x004fee0000100a00 */
[----:B------:R-:W2:Y:S01]  /*0890*/  LDC.64 R42, c[0x0][0x3e8] ;  /* 0x0000fa00ff2a7b82 */ /* 0x000ea20000000a00 */
[----:B0-----:R-:W-:Y:S07]  /*08a0*/  STL.64 [R3+0x48], R34 ;  /* 0x0000482203007387 */ /* 0x001fee0000100a00 */
[----:B------:R-:W0:Y:S01]  /*08b0*/  LDC.64 R52, c[0x0][0x3f0] ;  /* 0x0000fc00ff347b82 */ /* 0x000e220000000a00 */
[----:B---3--:R-:W-:Y:S07]  /*08c0*/  STL.64 [R3+0x50], R38 ;  /* 0x0000502603007387 */ /* 0x008fee0000100a00 */
[----:B------:R-:W3:Y:S01]  /*08d0*/  LDC.64 R44, c[0x0][0x3f8] ;  /* 0x0000fe00ff2c7b82 */ /* 0x000ee20000000a00 */
[----:B-1----:R-:W-:Y:S07]  /*08e0*/  STL.64 [R3+0x58], R40 ;  /* 0x0000582803007387 */ /* 0x002fee0000100a00 */
[----:B------:R-:W1:Y:S01]  /*08f0*/  LDC.64 R46, c[0x0][0x400] ;  /* 0x00010000ff2e7b82 */ /* 0x000e620000000a00 */
[----:B--2---:R-:W-:Y:S07]  /*0900*/  STL.64 [R3+0x60], R42 ;  /* 0x0000602a03007387 */ /* 0x004fee0000100a00 */
[----:B------:R-:W2:Y:S01]  /*0910*/  LDC.64 R48, c[0x0][0x408] ;  /* 0x00010200ff307b82 */ /* 0x000ea20000000a00 */
[----:B0-----:R-:W-:Y:S04]  /*0920*/  STL.64 [R3+0x68], R52 ;  /* 0x0000683403007387 */ /* 0x001fe80000100a00 */
[----:B---3--:R-:W-:Y:S04]  /*0930*/  STL.64 [R3+0x70], R44 ;  /* 0x0000702c03007387 */ /* 0x008fe80000100a00 */
[----:B-1----:R-:W-:Y:S04]  /*0940*/  STL.64 [R3+0x78], R46 ;  /* 0x0000782e03007387 */ /* 0x002fe80000100a00 */
[----:B--2---:R-:W-:Y:S04]  /*0950*/  STL.64 [R3+0x80], R48 ;  /* 0x0000803003007387 */ /* 0x004fe80000100a00 */
[----:B------:R-:W-:Y:S04]  /*0960*/  STL.64 [R1+0x8], R6 ;  /* 0x0000080601007387 */ /* 0x000fe80000100a00 */
        /* <DEDUP_REMOVED lines=14> */
[----:B------:R0:W-:Y:S04]  /*0a50*/  STL.64 [R1], R4 ;  /* 0x0000000401007387 */ /* 0x0001e80000100a00 */
[----:B------:R1:W-:Y:S01]  /*0a60*/  STL.64 [R1+0x38], R20 ;  /* 0x0000381401007387 */ /* 0x0003e20000100a00 */
[----:B0-----:R-:W-:-:S02]  /*0a70*/  IMAD.MOV.U32 R4, RZ, RZ, R30 ;  /* 0x000000ffff047224 */ /* 0x001fc400078e001e */
[----:B------:R-:W-:Y:S01]  /*0a80*/  IMAD.MOV.U32 R5, RZ, RZ, R31 ;  /* 0x000000ffff057224 */ /* 0x000fe200078e001f */
[----:B-1----:R-:W-:Y:S01]  /*0a90*/  MOV R20, 0xad0 ;  /* 0x00000ad000147802 */ /* 0x002fe20000000f00 */
[----:B------:R-:W-:Y:S01]  /*0aa0*/  IMAD.MOV.U32 R21, RZ, RZ, 0x0 ;  /* 0x00000000ff157424 */ /* 0x000fe200078e00ff */
[----:B----4-:R0:W1:Y:S06]  /*0ab0*/  LDC.64 R6, c[0x2][R0] ;  /* 0x0080000000067b82 */ /* 0x01006c0000000a00 */
[----:B01----:R-:W-:Y:S05]  /*0ac0*/  CALL.REL.NOINC R6 `(_Z30action_latticeconf_synchronousPd21metropolis_parametersS_) ;  /* 0xfffffff4064c7344 */ /* 0x003fea0003c3ffff */
[----:B------:R-:W0:Y:S02]  /*0ad0*/  LDC.64 R8, c[0x0][0x410] ;  /* 0x00010400ff087b82 */ /* 0x000e240000000a00 */
[----:B0-----:R-:W2:Y:S01]  /*0ae0*/  LDG.E.64 R10, desc[UR38][R8.64] ;  /* 0x00000026080a7981 */ /* 0x001ea2000c1e1b00 */
[----:B------:R-:W-:-:S08]  /*0af0*/  DADD R4, R4, R28 ;  /* 0x0000000004047229 */ /* 0x000fd0000000001c */
[----:B--2---:R-:W-:-:S07]  /*0b00*/  DFMA R10, R4, UR36, R10 ;  /* 0x00000024040a7c2b */ /* 0x004fce000800000a */
[----:B------:R0:W-:Y:S04]  /*0b10*/  STG.E.64 desc[UR38][R8.64], R10 ;  /* 0x0000000a08007986 */ /* 0x0001e8000c101b26 */
[----:B------:R-:W2:Y:S04]  /*0b20*/  LDG.E.64 R30, desc[UR38][R36.64+0x8] ;  /* 0x00000826241e7981 */ /* 0x000ea8000c1e1b00 */
[----:B------:R-:W2:Y:S01]  /*0b30*/  LDG.E.64 R28, desc[UR38][R36.64+0x10] ;  /* 0x00001026241c7981 */ /* 0x000ea2000c1e1b00 */
[----:B------:R-:W-:Y:S01]  /*0b40*/  IADD3 R18, P0, PT, R36, 0x10, RZ ;  /* 0x0000001024127810 */ /* 0x000fe20007f1e0ff */
[----:B------:R-:W-:Y:S01]  /*0b50*/  IMAD.MOV.U32 R6, RZ, RZ, RZ ;  /* 0x000000ffff067224 */ /* 0x000fe200078e00ff */
[----:B------:R-:W-:Y:S01]  /*0b60*/  MOV R20, 0xbd0 ;  /* 0x00000bd000147802 */ /* 0x000fe20000000f00 */
[----:B------:R-:W-:-:S02]  /*0b70*/  IMAD.MOV.U32 R7, RZ, RZ, 0x40000000 ;  /* 0x40000000ff077424 */ /* 0x000fc400078e00ff */
[----:B------:R-:W-:Y:S02]  /*0b80*/  IMAD.X R17, RZ, RZ, R37, P0 ;  /* 0x000000ffff117224 */ /* 0x000fe400000e0625 */
[----:B------:R-:W-:Y:S01]  /*0b90*/  IMAD.MOV.U32 R21, RZ, RZ, 0x0 ;  /* 0x00000000ff157424 */ /* 0x000fe200078e00ff */
[----:B--2---:R-:W-:-:S08]  /*0ba0*/  DADD R28, -R30, R28 ;  /* 0x000000001e1c7229 */ /* 0x004fd0000000011c */
[----:B0-----:R-:W-:-:S11]  /*0bb0*/  DADD R4, -RZ, |R28| ;  /* 0x00000000ff047229 */ /* 0x001fd6000000051c */
[----:B------:R-:W-:Y:S05]  /*0bc0*/  CALL.REL.NOINC `($_Z30action_latticeconf_synchronousPd21metropolis_parametersS_$__internal_accurate_pow) ;  /* 0x0000006800747944 */ /* 0x000fea0003c00000 */
        /* <DEDUP_REMOVED lines=15> */
.L_x_10:
[----:B------:R-:W-:-:S11]  /*0cc0*/  DADD R14, R28, 2 ;  /* 0x400000001c0e7429 */ /* 0x000fd60000000000 */
.L_x_9:
[----:B------:R-:W-:Y:S05]  /*0cd0*/  BSYNC.RECONVERGENT B0 ;  /* 0x0000000000007941 */ /* 0x000fea0003800200 */
.L_x_8:
[----:B------:R-:W0:Y:S01]  /*0ce0*/  LDC.64 R4, c[0x0][0x3b0] ;  /* 0x0000ec00ff047b82 */ /* 0x000e220000000a00 */
[----:B------:R-:W-:Y:S01]  /*0cf0*/  ISETP.NE.AND P1, PT, R25, 0x7ff00000, PT ;  /* 0x7ff000001900780c */ /* 0x000fe20003f25270 */
[----:B------:R-:W-:Y:S01]  /*0d00*/  DSETP.NEU.AND P0, PT, R26, 1, PT ;  /* 0x3ff000001a00742a */ /* 0x000fe20003f0d000 */
[----:B------:R-:W-:Y:S01]  /*0d10*/  IMAD.MOV.U32 R6, RZ, RZ, 0x1 ;  /* 0x00000001ff067424 */ /* 0x000fe200078e00ff */
[----:B------:R-:W-:Y:S01]  /*0d20*/  BSSY.RECONVERGENT B1, `(.L_x_11) ;  /* 0x000001f000017945 */ /* 0x000fe20003800200 */
[----:B0-----:R-:W-:-:S10]  /*0d30*/  DADD R4, R4, 2 ;  /* 0x4000000004047429 */ /* 0x001fd40000000000 */
[----:B------:R-:W-:Y:S02]  /*0d40*/  FSEL R8, R5, RZ, !P1 ;  /* 0x000000ff05087208 */ /* 0x000fe40004800000 */
[----:B------:R-:W-:Y:S02]  /*0d50*/  FSEL R4, R4, RZ, !P1 ;  /* 0x000000ff04047208 */ /* 0x000fe40004800000 */
[----:B------:R-:W-:Y:S02]  /*0d60*/  FSEL R9, R8, 1.875, P0 ;  /* 0x3ff0000008097808 */ /* 0x000fe40000000000 */
[----:B------:R-:W-:Y:S01]  /*0d70*/  FSEL R8, R4, RZ, P0 ;  /* 0x000000ff04087208 */ /* 0x000fe20000000000 */
[----:B------:R-:W-:Y:S01]  /*0d80*/  DSETP.NEU.AND P0, PT, R28, 1, PT ;  /* 0x3ff000001c00742a */ /* 0x000fe20003f0d000 */
[----:B------:R-:W0:Y:S01]  /*0d90*/  MUFU.RCP64H R7, R9 ;  /* 0x0000000900077308 */ /* 0x000e220000001800 */
[----:B------:R-:W1:Y:S03]  /*0da0*/  LDC.64 R4, c[0x0][0x3f0] ;  /* 0x0000fc00ff047b82 */ /* 0x000e660000000a00 */
[----:B0-----:R-:W-:-:S08]  /*0db0*/  DFMA R10, -R8, R6, 1 ;  /* 0x3ff00000080a742b */ /* 0x001fd00000000106 */
[----:B------:R-:W-:-:S08]  /*0dc0*/  DFMA R10, R10, R10, R10 ;  /* 0x0000000a0a0a722b */ /* 0x000fd0000000000a */
[----:B------:R-:W-:Y:S02]  /*0dd0*/  DFMA R10, R6, R10, R6 ;  /* 0x0000000a060a722b */ /* 0x000fe40000000006 */
[----:B-1----:R-:W-:Y:S01]  /*0de0*/  DMUL R6, R4, 0.5 ;  /* 0x3fe0000004067828 */ /* 0x002fe20000000000 */
[----:B------:R-:W-:Y:S02]  /*0df0*/  FSEL R4, R14, RZ, P0 ;  /* 0x000000ff0e047208 */ /* 0x000fe40000000000 */
[----:B------:R-:W-:-:S03]  /*0e00*/  FSEL R5, R15, 1.875, P0 ;  /* 0x3ff000000f057808 */ /* 0x000fc60000000000 */
[----:B------:R-:W-:-:S03]  /*0e10*/  DFMA R12, -R8, R10, 1 ;  /* 0x3ff00000080c742b */ /* 0x000fc6000000010a */
[----:B------:R-:W-:-:S05]  /*0e20*/  DMUL R6, R6, R4 ;  /* 0x0000000406067228 */ /* 0x000fca0000000000 */
[----:B------:R-:W-:-:S05]  /*0e30*/  DFMA R12, R10, R12, R10 ;  /* 0x0000000c0a0c722b */ /* 0x000fca000000000a */
[----:B------:R-:W-:-:S03]  /*0e40*/  FSETP.GEU.AND P1, PT, |R7|, 6.5827683646048100446e-37, PT ;  /* 0x036000000700780b */ /* 0x000fc60003f2e200 */
        /* <DEDUP_REMOVED lines=8> */
[----:B------:R-:W-:-:S07]  /*0ed0*/  IMAD.MOV.U32 R5, RZ, RZ, R9 ;  /* 0x000000ffff057224 */ /* 0x000fce00078e0009 */
[----:B------:R-:W-:Y:S05]  /*0ee0*/  CALL.REL.NOINC `($__internal_0_$__cuda_sm20_div_rn_f64_full) ;  /* 0x0000006000447944 */ /* 0x000fea0003c00000 */
[----:B------:R-:W-:Y:S02]  /*0ef0*/  IMAD.MOV.U32 R26, RZ, RZ, R8 ;  /* 0x000000ffff1a7224 */ /* 0x000fe400078e0008 */
[----:B------:R-:W-:-:S07]  /*0f00*/  IMAD.MOV.U32 R27, RZ, RZ, R9 ;  /* 0x000000ffff1b7224 */ /* 0x000fce00078e0009 */
.L_x_12:
[----:B------:R-:W-:Y:S05]  /*0f10*/  BSYNC.RECONVERGENT B1 ;  /* 0x0000000000017941 */ /* 0x000fea0003800200 */
.L_x_11:
[----:B------:R-:W0:Y:S08]  /*0f20*/  LDC.64 R34, c[0x4][0x40] ;  /* 0x01001000ff227b82 */ /* 0x000e300000000a00 */
[----:B------:R-:W1:Y:S08]  /*0f30*/  LDC.64 R6, c[0x0][0x390] ;  /* 0x0000e400ff067b82 */ /* 0x000e700000000a00 */
[----:B------:R-:W2:Y:S01]  /*0f40*/  LDC.64 R8, c[0x0][0x398] ;  /* 0x0000e600ff087b82 */ /* 0x000ea20000000a00 */
[----:B0-----:R0:W3:Y:S07]  /*0f50*/  LDG.E R0, desc[UR38][R34.64] ;  /* 0x0000002622007981 */ /* 0x0010ee000c1e1900 */
[----:B------:R-:W4:Y:S01]  /*0f60*/  LDC.64 R10, c[0x0][0x3a0] ;  /* 0x0000e800ff0a7b82 */ /* 0x000f220000000a00 */
[----:B-1----:R-:W-:Y:S07]  /*0f70*/  STL.64 [R1+0x90], R6 ;  /* 0x0000900601007387 */ /* 0x002fee0000100a00 */
[----:B------:R-:W1:Y:S01]  /*0f80*/  LDC.64 R12, c[0x0][0x3a8] ;  /* 0x0000ea00ff0c7b82 */ /* 0x000e620000000a00 */
[----:B------:R-:W-:Y:S04]  /*0f90*/  STL.64 [R1+0x8], R6 ;  /* 0x0000080601007387 */ /* 0x000fe80000100a00 */
[----:B--2---:R-:W-:Y:S03]  /*0fa0*/  STL.64 [R1+0x98], R8 ;  /* 0x0000980801007387 */ /* 0x004fe60000100a00 */
[----:B------:R-:W2:Y:S01]  /*0fb0*/  LDC.64 R14, c[0x0][0x3b0] ;  /* 0x0000ec00ff0e7b82 */ /* 0x000ea20000000a00 */
[----:B------:R-:W-:Y:S07]  /*0fc0*/  STL.64 [R1+0x10], R8 ;  /* 0x0000100801007387 */ /* 0x000fee0000100a00 */
[----:B------:R-:W5:Y:S01]  /*0fd0*/  LDC.64 R28, c[0x0][0x3c0] ;  /* 0x0000f000ff1c7b82 */ /* 0x000f620000000a00 */
[----:B----4-:R-:W-:Y:S04]  /*0fe0*/  STL.64 [R1+0xa0], R10 ;  /* 0x0000a00a01007387 */ /* 0x010fe80000100a00 */
[----:B------:R-:W-:Y:S03]  /*0ff0*/  STL.64 [R1+0x18], R10 ;  /* 0x0000180a01007387 */ /* 0x000fe60000100a00 */
[----:B------:R-:W4:Y:S01]  /*1000*/  LDC.64 R32, c[0x0][0x3c8] ;  /* 0x0000f200ff207b82 */ /* 0x000f220000000a00 */
[----:B-1----:R-:W-:Y:S04]  /*1010*/  STL.64 [R1+0xa8], R12 ;  /* 0x0000a80c01007387 */ /* 0x002fe80000100a00 */
[----:B------:R-:W-:Y:S03]  /*1020*/  STL.64 [R1+0x20], R12 ;  /* 0x0000200c01007387 */ /* 0x000fe60000100a00 */
[----:B0-----:R-:W0:Y:S01]  /*1030*/  LDC.64 R34, c[0x0][0x3d0] ;  /* 0x0000f400ff227b82 */ /* 0x001e220000000a00 */
[----:B--2---:R-:W-:Y:S04]  /*1040*/  STL.64 [R1+0xb0], R14 ;  /* 0x0000b00e01007387 */ /* 0x004fe80000100a00 */
[----:B------:R-:W-:Y:S03]  /*1050*/  STL.64 [R1+0x28], R14 ;  /* 0x0000280e01007387 */ /* 0x000fe60000100a00 */
[----:B------:R-:W1:Y:S01]  /*1060*/  LDC.64 R36, c[0x0][0x3d8] ;  /* 0x0000f600ff247b82 */ /* 0x000e620000000a00 */
[----:B-----5:R-:W-:Y:S04]  /*1070*/  STL.64 [R1+0xc0], R28 ;  /* 0x0000c01c01007387 */ /* 0x020fe80000100a00 */
[----:B------:R-:W-:Y:S03]  /*1080*/  STL.64 [R1+0x38], R28 ;  /* 0x0000381c01007387 */ /* 0x000fe60000100a00 */
[----:B------:R-:W2:Y:S01]  /*1090*/  LDC.64 R38, c[0x0][0x3e0] ;  /* 0x0000f800ff267b82 */ /* 0x000ea20000000a00 */
[----:B----4-:R-:W-:Y:S04]  /*10a0*/  STL.64 [R1+0xc8], R32 ;  /* 0x0000c82001007387 */ /* 0x010fe80000100a00 */
[----:B------:R-:W-:Y:S03]  /*10b0*/  STL.64 [R1+0x40], R32 ;  /* 0x0000402001007387 */ /* 0x000fe60000100a00 */
[----:B------:R-:W4:Y:S01]  /*10c0*/  LDC.64 R40, c[0x0][0x3e8] ;  /* 0x0000fa00ff287b82 */ /* 0x000f220000000a00 */
[----:B0-----:R-:W-:Y:S04]  /*10d0*/  STL.64 [R1+0xd0], R34 ;  /* 0x0000d02201007387 */ /* 0x001fe80000100a00 */
[----:B------:R-:W-:Y:S03]  /*10e0*/  STL.64 [R1+0x48], R34 ;  /* 0x0000482201007387 */ /* 0x000fe60000100a00 */
[----:B------:R-:W0:Y:S01]  /*10f0*/  LDC.64 R42, c[0x0][0x3f0] ;  /* 0x0000fc00ff2a7b82 */ /* 0x000e220000000a00 */
[----:B-1----:R-:W-:Y:S04]  /*1100*/  STL.64 [R1+0xd8], R36 ;  /* 0x0000d82401007387 */ /* 0x002fe80000100a00 */
[----:B------:R-:W-:Y:S03]  /*1110*/  STL.64 [R1+0x50], R36 ;  /* 0x0000502401007387 */ /* 0x000fe60000100a00 */
[----:B------:R-:W1:Y:S01]  /*1120*/  LDC.64 R44, c[0x0][0x3f8] ;  /* 0x0000fe00ff2c7b82 */ /* 0x000e620000000a00 */
[----:B--2---:R-:W-:Y:S04]  /*1130*/  STL.64 [R1+0xe0], R38 ;  /* 0x0000e02601007387 */ /* 0x004fe80000100a00 */
        /* <DEDUP_REMOVED lines=12> */
[----:B------:R-:W-:Y:S04]  /*1200*/  STL.64 [R1+0x78], R46 ;  /* 0x0000782e01007387 */ /* 0x000fe80000100a00 */
[----:B----4-:R-:W-:Y:S04]  /*1210*/  STL.64 [R1+0x108], R48 ;  /* 0x0001083001007387 */ /* 0x010fe80000100a00 */
[----:B------:R-:W-:Y:S04]  /*1220*/  STL.64 [R1+0x80], R48 ;  /* 0x0000803001007387 */ /* 0x000fe80000100a00 */
[----:B0-----:R-:W-:Y:S04]  /*1230*/  STL.64 [R1+0x88], R4 ;  /* 0x0000880401007387 */ /* 0x001fe80000100a00 */
[----:B------:R0:W-:Y:S04]  /*1240*/  STL.64 [R1], R4 ;  /* 0x0000000401007387 */ /* 0x0001e80000100a00 */
[----:B-1----:R-:W-:Y:S04]  /*1250*/  STL.64 [R1+0xb8], R20 ;  /* 0x0000b81401007387 */ /* 0x002fe80000100a00 */
[----:B------:R1:W-:Y:S01]  /*1260*/  STL.64 [R1+0x30], R20 ;  /* 0x0000301401007387 */ /* 0x0003e20000100a00 */
[----:B0-----:R-:W-:-:S02]  /*1270*/  IMAD.MOV.U32 R4, RZ, RZ, R30 ;  /* 0x000000ffff047224 */ /* 0x001fc400078e001e */
[----:B------:R-:W-:Y:S01]  /*1280*/  IMAD.MOV.U32 R5, RZ, RZ, R31 ;  /* 0x000000ffff057224 */ /* 0x000fe200078e001f */
[----:B-1----:R-:W-:Y:S01]  /*1290*/  MOV R20, 0x12d0 ;  /* 0x000012d000147802 */ /* 0x002fe20000000f00 */
[----:B------:R-:W-:Y:S01]  /*12a0*/  IMAD.MOV.U32 R21, RZ, RZ, 0x0 ;  /* 0x00000000ff157424 */ /* 0x000fe200078e00ff */
[----:B---3--:R0:W1:Y:S06]  /*12b0*/  LDC.64 R6, c[0x2][R0] ;  /* 0x0080000000067b82 */ /* 0x00806c0000000a00 */
[----:B01----:R-:W-:Y:S05]  /*12c0*/  CALL.REL.NOINC R6 `(_Z30action_latticeconf_synchronousPd21metropolis_parametersS_) ;  /* 0xffffffec064c7344 */ /* 0x003fea0003c3ffff */
[----:B------:R-:W0:Y:S01]  /*12d0*/  LDC.64 R8, c[0x0][0x410] ;  /* 0x00010400ff087b82 */ /* 0x000e220000000a00 */
[----:B------:R-:W-:Y:S01]  /*12e0*/  ISETP.NE.AND P6, PT, R23, RZ, PT ;  /* 0x000000ff1700720c */ /* 0x000fe20003fc5270 */
[----:B0-----:R-:W2:Y:S01]  /*12f0*/  LDG.E.64 R6, desc[UR38][R8.64] ;  /* 0x0000002608067981 */ /* 0x001ea2000c1e1b00 */
[----:B------:R-:W-:-:S08]  /*1300*/  DADD R4, R4, R26 ;  /* 0x0000000004047229 */ /* 0x000fd0000000001a */
[----:B--2---:R-:W-:-:S07]  /*1310*/  DFMA R4, R4, UR36, R6 ;  /* 0x0000002404047c2b */ /* 0x004fce0008000006 */
[----:B------:R1:W-:Y:S01]  /*1320*/  STG.E.64 desc[UR38][R8.64], R4 ;  /* 0x0000000408007986 */ /* 0x0003e2000c101b26 */
[----:B------:R-:W-:Y:S05]  /*1330*/  @P6 BRA `(.L_x_13) ;  /* 0xffffffec00cc6947 */ /* 0x000fea000383ffff */
[----:B------:R-:W-:Y:S05]  /*1340*/  BSYNC.RECONVERGENT B6 ;  /* 0x0000000000067941 */ /* 0x000fea0003800200 */
.L_x_2:
[----:B------:R-:W-:Y:S01]  /*1350*/  LOP3.LUT R2, R2, 0x1, RZ, 0xc0, !PT ;  /* 0x0000000102027812 */ /* 0x000fe200078ec0ff */
[----:B------:R-:W-:-:S03]  /*1360*/  IMAD.MOV.U32 R3, RZ, RZ, R17 ;  /* 0x000000ffff037224 */ /* 0x000fc600078e0011 */
[----:B------:R-:W-:Y:S01]  /*1370*/  ISETP.NE.U32.AND P0, PT, R2, 0x1, PT ;  /* 0x000000010200780c */ /* 0x000fe20003f05070 */
[----:B------:R-:W-:-:S03]  /*1380*/  IMAD.MOV.U32 R2, RZ, RZ, R18 ;  /* 0x000000ffff027224 */ /* 0x000fc600078e0012 */
[----:B------:R-:W-:-:S13]  /*1390*/  ISETP.NE.U32.AND.EX P0, PT, RZ, RZ, PT, P0 ;  /* 0x000000ffff00720c */ /* 0x000fda0003f05100 */
[----:B------:R-:W-:Y:S05]  /*13a0*/  @P0 EXIT ;  /* 0x000000000000094d */ /* 0x000fea0003800000 */
[----:B------:R-:W2:Y:S04]  /*13b0*/  LDG.E.64 R18, desc[UR38][R2.64] ;  /* 0x0000002602127981 */ /* 0x000ea8000c1e1b00 */
[----:B------:R-:W2:Y:S01]  /*13c0*/  LDG.E.64 R16, desc[UR38][R2.64+0x8] ;  /* 0x0000082602107981 */ /* 0x000ea2000c1e1b00 */
[----:B------:R-:W-:Y:S01]  /*13d0*/  IMAD.MOV.U32 R6, RZ, RZ, RZ ;  /* 0x000000ffff067224 */ /* 0x000fe200078e00ff */
[----:B------:R-:W-:Y:S01]  /*13e0*/  MOV R20, 0x1440 ;  /* 0x0000144000147802 */ /* 0x000fe20000000f00 */
[----:B------:R-:W-:Y:S02]  /*13f0*/  IMAD.MOV.U32 R7, RZ, RZ, 0x40000000 ;  /* 0x40000000ff077424 */ /* 0x000fe400078e00ff */
[----:B------:R-:W-:Y:S01]  /*1400*/  IMAD.MOV.U32 R21, RZ, RZ, 0x0 ;  /* 0x00000000ff157424 */ /* 0x000fe200078e00ff */
[----:B--2---:R-:W-:-:S08]  /*1410*/  DADD R16, -R18, R16 ;  /* 0x0000000012107229 */ /* 0x004fd00000000110 */
[----:B-1----:R-:W-:-:S11]  /*1420*/  DADD R4, -RZ, |R16| ;  /* 0x00000000ff047229 */ /* 0x002fd60000000510 */
        /* <DEDUP_REMOVED lines=16> */
.L_x_16:
[----:B------:R-:W-:-:S11]  /*1530*/  DADD R12, R16, 2 ;  /* 0x40000000100c7429 */ /* 0x000fd60000000000 */
.L_x_15:
[----:B------:R-:W-:Y:S05]  /*1540*/  BSYNC.RECONVERGENT B0 ;  /* 0x0000000000007941 */ /* 0x000fea0003800200 */
.L_x_14:
[----:B------:R-:W0:Y:S01]  /*1550*/  LDC.64 R4, c[0x0][0x3b0] ;  /* 0x0000ec00ff047b82 */ /* 0x000e220000000a00 */
[----:B------:R-:W-:Y:S01]  /*1560*/  ISETP.NE.AND P1, PT, R25, 0x7ff00000, PT ;  /* 0x7ff000001900780c */ /* 0x000fe20003f25270 */
[----:B------:R-:W-:Y:S01]  /*1570*/  IMAD.MOV.U32 R6, RZ, RZ, 0x1 ;  /* 0x00000001ff067424 */ /* 0x000fe200078e00ff */
[----:B------:R-:W-:Y:S01]  /*1580*/  BSSY.RECONVERGENT B1, `(.L_x_17) ;  /* 0x000001e000017945 */ /* 0x000fe20003800200 */
[C---:B0-----:R-:W-:Y:S02]  /*1590*/  DADD R2, R4.reuse, 2 ;  /* 0x4000000004027429 */ /* 0x041fe40000000000 */
[----:B------:R-:W-:-:S08]  /*15a0*/  DSETP.NEU.AND P0, PT, R4, 1, PT ;  /* 0x3ff000000400742a */ /* 0x000fd00003f0d000 */
        /* <DEDUP_REMOVED lines=23> */
[----:B------:R-:W-:-:S07]  /*1720*/  MOV R12, 0x1740 ;  /* 0x00001740000c7802 */ /* 0x000fce0000000f00 */
[----:B------:R-:W-:Y:S05]  /*1730*/  CALL.REL.NOINC `($__internal_0_$__cuda_sm20_div_rn_f64_full) ;  /* 0x0000005800307944 */ /* 0x000fea0003c00000 */
[----:B------:R-:W-:Y:S02]  /*1740*/  IMAD.MOV.U32 R16, RZ, RZ, R8 ;  /* 0x000000ffff107224 */ /* 0x000fe400078e0008 */
[----:B------:R-:W-:-:S07]  /*1750*/  IMAD.MOV.U32 R17, RZ, RZ, R9 ;  /* 0x000000ffff117224 */ /* 0x000fce00078e0009 */
.L_x_18:
[----:B------:R-:W-:Y:S05]  /*1760*/  BSYNC.RECONVERGENT B1 ;  /* 0x0000000000017941 */ /* 0x000fea0003800200 */
.L_x_17:
[----:B------:R-:W0:Y:S08]  /*1770*/  LDC.64 R24, c[0x4][0x40] ;  /* 0x01001000ff187b82 */ /* 0x000e300000000a00 */
[----:B------:R-:W1:Y:S08]  /*1780*/  LDC.64 R2, c[0x0][0x388] ;  /* 0x0000e200ff027b82 */ /* 0x000e700000000a00 */
[----:B------:R-:W2:Y:S01]  /*1790*/  LDC.64 R6, c[0x0][0x398] ;  /* 0x0000e600ff067b82 */ /* 0x000ea20000000a00 */
[----:B0-----:R0:W3:Y:S07]  /*17a0*/  LDG.E R0, desc[UR38][R24.64] ;  /* 0x0000002618007981 */ /* 0x0010ee000c1e1900 */
[----:B------:R-:W4:Y:S01]  /*17b0*/  LDC.64 R8, c[0x0][0x3a0] ;  /* 0x0000e800ff087b82 */ /* 0x000f220000000a00 */
[----:B-1----:R-:W-:Y:S07]  /*17c0*/  STL.64 [R1+0x88], R2 ;  /* 0x0000880201007387 */ /* 0x002fee0000100a00 */
[----:B------:R-:W1:Y:S01]  /*17d0*/  LDC.64 R10, c[0x0][0x3a8] ;  /* 0x0000ea00ff0a7b82 */ /* 0x000e620000000a00 */
[----:B------:R-:W-:Y:S04]  /*17e0*/  STL.64 [R1], R2 ;  /* 0x0000000201007387 */ /* 0x000fe80000100a00 */
        /* <DEDUP_REMOVED lines=42> */
[----:B------:R0:W-:Y:S04]  /*1a90*/  STL.64 [R1+0x8], R4 ;  /* 0x0000080401007387 */ /* 0x0001e80000100a00 */
        /* <DEDUP_REMOVED lines=9> */
[----:B------:R-:W1:Y:S01]  /*1b30*/  LDCU.64 UR4, c[0x0][0x3b0] ;  /* 0x00007600ff0477ac */ /* 0x000e620008000a00 */
[----:B0-----:R-:W1:Y:S01]  /*1b40*/  LDG.E.64 R2, desc[UR38][R6.64] ;  /* 0x0000002606027981 */ /* 0x001e62000c1e1b00 */
[----:B------:R-:W-:-:S08]  /*1b50*/  DADD R4, R4, R16 ;  /* 0x0000000004047229 */ /* 0x000fd00000000010 */
[----:B-1----:R-:W-:-:S07]  /*1b60*/  DFMA R2, R4, UR4, R2 ;  /* 0x0000000404027c2b */ /* 0x002fce0008000002 */
[----:B------:R-:W-:Y:S01]  /*1b70*/  STG.E.64 desc[UR38][R6.64], R2 ;  /* 0x0000000206007986 */ /* 0x000fe2000c101b26 */
[----:B------:R-:W-:Y:S05]  /*1b80*/  EXIT ;  /* 0x000000000000794d */ /* 0x000fea0003800000 */
.L_x_1:
        /* <DEDUP_REMOVED lines=11> */
.L_x_30:
        /* <DEDUP_REMOVED lines=31> */
.L_x_22:
[----:B------:R-:W-:-:S11]  /*1e30*/  DADD R14, R30, 2 ;  /* 0x400000001e0e7429 */ /* 0x000fd60000000000 */
.L_x_21:
[----:B------:R-:W-:Y:S05]  /*1e40*/  BSYNC.RECONVERGENT B0 ;  /* 0x0000000000007941 */ /* 0x000fea0003800200 */
.L_x_20:
[----:B------:R-:W0:Y:S01]  /*1e50*/  LDC.64 R28, c[0x0][0x3b0] ;  /* 0x0000ec00ff1c7b82 */ /* 0x000e220000000a00 */
[----:B------:R-:W-:Y:S01]  /*1e60*/  ISETP.NE.AND P1, PT, R25, 0x7ff00000, PT ;  /* 0x7ff000001900780c */ /* 0x000fe20003f25270 */
[----:B------:R-:W-:Y:S01]  /*1e70*/  IMAD.MOV.U32 R6, RZ, RZ, 0x1 ;  /* 0x00000001ff067424 */ /* 0x000fe200078e00ff */
[----:B------:R-:W-:Y:S02]  /*1e80*/  BSSY.RECONVERGENT B1, `(.L_x_23) ;  /* 0x0000022000017945 */ /* 0x000fe40003800200 */
[----:B------:R-:W-:-:S03]  /*1e90*/  P2R R0, PR, RZ, 0x2 ;  /* 0x00000002ff007803 */ /* 0x000fc60000000000 */
[----:B------:R-:W1:Y:S01]  /*1ea0*/  LDC.64 R10, c[0x0][0x3f0] ;  /* 0x0000fc00ff0a7b82 */ /* 0x000e620000000a00 */
[C---:B0-----:R-:W-:Y:S02]  /*1eb0*/  DADD R4, R28.reuse, 2 ;  /* 0x400000001c047429 */ /* 0x041fe40000000000 */
[----:B------:R-:W-:-:S06]  /*1ec0*/  DSETP.NEU.AND P0, PT, R28, 1, PT ;  /* 0x3ff000001c00742a */ /* 0x000fcc0003f0d000 */
[----:B------:R-:W-:Y:S01]  /*1ed0*/  P2R R0, PR, RZ, 0x1 ;  /* 0x00000001ff007803 */ /* 0x000fe20000000000 */
[----:B-1----:R-:W-:Y:S01]  /*1ee0*/  DMUL R12, R10, 0.5 ;  /* 0x3fe000000a0c7828 */ /* 0x002fe20000000000 */
[----:B------:R-:W-:Y:S02]  /*1ef0*/  FSEL R5, R19, R5, P1 ;  /* 0x0000000513057208 */ /* 0x000fe40000800000 */
[----:B------:R-:W-:Y:S02]  /*1f00*/  FSEL R4, R22, R4, P1 ;  /* 0x0000000416047208 */ /* 0x000fe40000800000 */
[----:B------:R-:W-:Y:S02]  /*1f10*/  FSEL R5, R5, 1.875, P0 ;  /* 0x3ff0000005057808 */ /* 0x000fe40000000000 */
[----:B------:R-:W-:Y:S01]  /*1f20*/  FSEL R4, R4, RZ, P0 ;  /* 0x000000ff04047208 */ /* 0x000fe20000000000 */
[----:B------:R-:W-:Y:S01]  /*1f30*/  DSETP.NEU.AND P0, PT, R30, 1, PT ;  /* 0x3ff000001e00742a */ /* 0x000fe20003f0d000 */
[----:B------:R-:W0:Y:S05]  /*1f40*/  MUFU.RCP64H R7, R5 ;  /* 0x0000000500077308 */ /* 0x000e2a0000001800 */
[----:B------:R-:W-:-:S02]  /*1f50*/  FSEL R10, R14, RZ, P0 ;  /* 0x000000ff0e0a7208 */ /* 0x000fc40000000000 */
[----:B------:R-:W-:-:S06]  /*1f60*/  FSEL R11, R15, 1.875, P0 ;  /* 0x3ff000000f0b7808 */ /* 0x000fcc0000000000 */
[----:B------:R-:W-:Y:S02]  /*1f70*/  DMUL R10, R12, R10 ;  /* 0x0000000a0c0a7228 */ /* 0x000fe40000000000 */
[----:B0-----:R-:W-:-:S08]  /*1f80*/  DFMA R8, -R4, R6, 1 ;  /* 0x3ff000000408742b */ /* 0x001fd00000000106 */
[----:B------:R-:W-:Y:S01]  /*1f90*/  FSETP.GEU.AND P1, PT, |R11|, 6.5827683646048100446e-37, PT ;  /* 0x036000000b00780b */ /* 0x000fe20003f2e200 */
[----:B------:R-:W-:-:S08]  /*1fa0*/  DFMA R8, R8, R8, R8 ;  /* 0x000000080808722b */ /* 0x000fd00000000008 */
[----:B------:R-:W-:-:S08]  /*1fb0*/  DFMA R8, R6, R8, R6 ;  /* 0x000000080608722b */ /* 0x000fd00000000006 */
[----:B------:R-:W-:-:S08]  /*1fc0*/  DFMA R6, -R4, R8, 1 ;  /* 0x3ff000000406742b */ /* 0x000fd00000000108 */
[----:B------:R-:W-:-:S08]  /*1fd0*/  DFMA R6, R8, R6, R8 ;  /* 0x000000060806722b */ /* 0x000fd00000000008 */
        /* <DEDUP_REMOVED lines=12> */
.L_x_24:
[----:B------:R-:W-:Y:S05]  /*20a0*/  BSYNC.RECONVERGENT B1 ;  /* 0x0000000000017941 */ /* 0x000fea0003800200 */
.L_x_23:
        /* <DEDUP_REMOVED lines=92> */
.L_x_27:
[----:B------:R-:W-:-:S11]  /*2670*/  DADD R14, R30, 2 ;  /* 0x400000001e0e7429 */ /* 0x000fd60000000000 */
.L_x_26:
[----:B------:R-:W-:Y:S05]  /*2680*/  BSYNC.RECONVERGENT B0 ;  /* 0x0000000000007941 */ /* 0x000fea0003800200 */
.L_x_25:
[----:B------:R-:W0:Y:S01]  /*2690*/  LDC.64 R4, c[0x0][0x3b0] ;  /* 0x0000ec00ff047b82 */ /* 0x000e220000000a00 */
[----:B------:R-:W-:Y:S01]  /*26a0*/  ISETP.NE.AND P1, PT, R25, 0x7ff00000, PT ;  /* 0x7ff000001900780c */ /* 0x000fe20003f25270 */
[----:B------:R-:W-:Y:S01]  /*26b0*/  DSETP.NEU.AND P0, PT, R28, 1, PT ;  /* 0x3ff000001c00742a */ /* 0x000fe20003f0d000 */
[----:B------:R-:W-:Y:S01]  /*26c0*/  IMAD.MOV.U32 R6, RZ, RZ, 0x1 ;  /* 0x00000001ff067424 */ /* 0x000fe200078e00ff */
[----:B------:R-:W-:Y:S04]  /*26d0*/  BSSY.RECONVERGENT B1, `(.L_x_28) ;  /* 0x000001f000017945 */ /* 0x000fe80003800200 */
[----:B------:R-:W1:Y:S01]  /*26e0*/  LDC.64 R10, c[0x0][0x3f0] ;  /* 0x0000fc00ff0a7b82 */ /* 0x000e620000000a00 */
[----:B0-----:R-:W-:Y:S02]  /*26f0*/  DADD R4, R4, 2 ;  /* 0x4000000004047429 */ /* 0x001fe40000000000 */
[----:B-1----:R-:W-:-:S08]  /*2700*/  DMUL R12, R10, 0.5 ;  /* 0x3fe000000a0c7828 */ /* 0x002fd00000000000 */
        /* <DEDUP_REMOVED lines=27> */
.L_x_29:
[----:B------:R-:W-:Y:S05]  /*28c0*/  BSYNC.RECONVERGENT B1 ;  /* 0x0000000000017941 */ /* 0x000fea0003800200 */
.L_x_28:
        /* <DEDUP_REMOVED lines=67> */
.L_x_19:
        /* <DEDUP_REMOVED lines=30> */
.L_x_33:
[----:B------:R-:W-:-:S11]  /*2ee0*/  DADD R12, R16, 2 ;  /* 0x40000000100c7429 */ /* 0x000fd60000000000 */
.L_x_32:
[----:B------:R-:W-:Y:S05]  /*2ef0*/  BSYNC.RECONVERGENT B0 ;  /* 0x0000000000007941 */ /* 0x000fea0003800200 */
.L_x_31:
[----:B------:R-:W0:Y:S01]  /*2f00*/  LDC.64 R4, c[0x0][0x3b0] ;  /* 0x0000ec00ff047b82 */ /* 0x000e220000000a00 */
[----:B------:R-:W-:Y:S01]  /*2f10*/  ISETP.NE.AND P1, PT, R25, 0x7ff00000, PT ;  /* 0x7ff000001900780c */ /* 0x000fe20003f25270 */
[----:B------:R-:W-:Y:S06]  /*2f20*/  BSSY.RECONVERGENT B1, `(.L_x_34) ;  /* 0x0000021000017945 */ /* 0x000fec0003800200 */
[----:B------:R-:W1:Y:S01]  /*2f30*/  LDC.64 R8, c[0x0][0x3f0] ;  /* 0x0000fc00ff087b82 */ /* 0x000e620000000a00 */
[C---:B0-----:R-:W-:Y:S02]  /*2f40*/  DADD R2, R4.reuse, 2 ;  /* 0x4000000004027429 */ /* 0x041fe40000000000 */
[----:B------:R-:W-:-:S02]  /*2f50*/  DSETP.NEU.AND P0, PT, R4, 1, PT ;  /* 0x3ff000000400742a */ /* 0x000fc40003f0d000 */
[----:B-1----:R-:W-:-:S06]  /*2f60*/  DMUL R10, R8, 0.5 ;  /* 0x3fe00000080a7828 */ /* 0x002fcc0000000000 */
[----:B------:R-:W-:Y:S02]  /*2f70*/  FSEL R4, R19, R3, P1 ;  /* 0x0000000313047208 */ /* 0x000fe40000800000 */
[----:B------:R-:W-:Y:S02]  /*2f80*/  FSEL R2, R22, R2, P1 ;  /* 0x0000000216027208 */ /* 0x000fe40000800000 */
[----:B------:R-:W-:Y:S02]  /*2f90*/  FSEL R5, R4, 1.875, P0 ;  /* 0x3ff0000004057808 */ /* 0x000fe40000000000 */
[----:B------:R-:W-:Y:S01]  /*2fa0*/  FSEL R4, R2, RZ, P0 ;  /* 0x000000ff02047208 */ /* 0x000fe20000000000 */
[----:B------:R-:W-:Y:S01]  /*2fb0*/  IMAD.MOV.U32 R2, RZ, RZ, 0x1 ;  /* 0x00000001ff027424 */ /* 0x000fe200078e00ff */
[----:B------:R-:W0:Y:S01]  /*2fc0*/  MUFU.RCP64H R3, R5 ;  /* 0x0000000500037308 */ /* 0x000e220000001800 */
[----:B------:R-:W-:-:S06]  /*2fd0*/  DSETP.NEU.AND P0, PT, R16, 1, PT ;  /* 0x3ff000001000742a */ /* 0x000fcc0003f0d000 */
[----:B------:R-:W-:Y:S02]  /*2fe0*/  FSEL R8, R12, RZ, P0 ;  /* 0x000000ff0c087208 */ /* 0x000fe40000000000 */
[----:B------:R-:W-:-:S06]  /*2ff0*/  FSEL R9, R13, 1.875, P0 ;  /* 0x3ff000000d097808 */ /* 0x000fcc0000000000 */
[----:B------:R-:W-:Y:S02]  /*3000*/  DMUL R8, R10, R8 ;  /* 0x000000080a087228 */ /* 0x000fe40000000000 */
[----:B0-----:R-:W-:-:S08]  /*3010*/  DFMA R6, -R4, R2, 1 ;  /* 0x3ff000000406742b */ /* 0x001fd00000000102 */
[----:B------:R-:W-:Y:S01]  /*3020*/  DFMA R6, R6, R6, R6 ;  /* 0x000000060606722b */ /* 0x000fe20000000006 */
[----:B------:R-:W-:-:S07]  /*3030*/  FSETP.GEU.AND P1, PT, |R9|, 6.5827683646048100446e-37, PT ;  /* 0x036000000900780b */ /* 0x000fce0003f2e200 */
        /* <DEDUP_REMOVED lines=15> */
.L_x_35:
[----:B------:R-:W-:Y:S05]  /*3130*/  BSYNC.RECONVERGENT B1 ;  /* 0x0000000000017941 */ /* 0x000fea0003800200 */
.L_x_34:
        /* <DEDUP_REMOVED lines=66> */
.L_x_0:
        /* <DEDUP_REMOVED lines=10> */
[----:B------:R-:W0:Y:S01]  /*3600*/  LDCU.64 UR4, c[0x0][0x380] ;  /* 0x00007000ff0477ac */ /* 0x000e220008000a00 */
[----:B------:R-:W-:Y:S01]  /*3610*/  BSSY.RECONVERGENT B6, `(.L_x_37) ;  /* 0x000010f000067945 */ /* 0x000fe20003800200 */
[----:B------:R-:W-:Y:S01]  /*3620*/  LOP3.LUT R19, R2, 0xfffffffe, RZ, 0xc0, !PT ;  /* 0xfffffffe02137812 */ /* 0x000fe200078ec0ff */
[----:B------:R-:W1:Y:S01]  /*3630*/  LDCU.64 UR36, c[0x0][0x3b0] ;  /* 0x00007600ff2477ac */ /* 0x000e620008000a00 */
[----:B0-----:R-:W-:Y:S02]  /*3640*/  IMAD.U32 R18, RZ, RZ, UR4 ;  /* 0x00000004ff127e24 */ /* 0x001fe4000f8e00ff */
[----:B------:R-:W-:-:S07]  /*3650*/  IMAD.U32 R17, RZ, RZ, UR5 ;  /* 0x00000005ff117e24 */ /* 0x000fce000f8e00ff */
.L_x_48:
        /* <DEDUP_REMOVED lines=14> */
[----:B0-----:R-:W-:-:S11]  /*3740*/  DADD R4, -RZ, |R28| ;  /* 0x00000000ff047229 */ /* 0x001fd6000000051c */
[----:B-1----:R-:W-:Y:S05]  /*3750*/  CALL.REL.NOINC `($_Z30action_latticeconf_synchronousPd21metropolis_parametersS_$__internal_accurate_pow) ;  /* 0x0000003c00907944 */ /* 0x002fea0003c00000 */
        /* <DEDUP_REMOVED lines=15> */
.L_x_40:
[----:B------:R-:W-:-:S11]  /*3850*/  DADD R14, R28, 2 ;  /* 0x400000001c0e7429 */ /* 0x000fd60000000000 */
.L_x_39:
[----:B------:R-:W-:Y:S05]  /*3860*/  BSYNC.RECONVERGENT B0 ;  /* 0x0000000000007941 */ /* 0x000fea0003800200 */
.L_x_38:
[----:B------:R-:W0:Y:S01]  /*3870*/  LDC.64 R26, c[0x0][0x3b0] ;  /* 0x0000ec00ff1a7b82 */ /* 0x000e220000000a00 */
[----:B------:R-:W-:Y:S01]  /*3880*/  ISETP.NE.AND P2, PT, R25, 0x7ff00000, PT ;  /* 0x7ff000001900780c */ /* 0x000fe20003f45270 */
[----:B------:R-:W-:Y:S01]  /*3890*/  IMAD.MOV.U32 R6, RZ, RZ, 0x1 ;  /* 0x00000001ff067424 */ /* 0x000fe200078e00ff */
[----:B------:R-:W-:Y:S02]  /*38a0*/  BSSY.RECONVERGENT B1, `(.L_x_41) ;  /* 0x0000023000017945 */ /* 0x000fe40003800200 */
[----:B------:R-:W-:-:S03]  /*38b0*/  P2R R0, PR, RZ, 0x4 ;  /* 0x00000004ff007803 */ /* 0x000fc60000000000 */
[----:B------:R-:W1:Y:S01]  /*38c0*/  LDC.64 R10, c[0x0][0x3f0] ;  /* 0x0000fc00ff0a7b82 */ /* 0x000e620000000a00 */
[C---:B0-----:R-:W-:Y:S02]  /*38d0*/  DSETP.NEU.AND P0, PT, |R26|.reuse, +INF , PT ;  /* 0x7ff000001a00742a */ /* 0x041fe40003f0d200 */
[----:B------:R-:W-:-:S04]  /*38e0*/  DSETP.NEU.AND P1, PT, R26, 1, PT ;  /* 0x3ff000001a00742a */ /* 0x000fc80003f2d000 */
[----:B------:R-:W-:Y:S01]  /*38f0*/  FSEL R4, RZ, +QNAN , P0 ;  /* 0x7ff00000ff047808 */ /* 0x000fe20000000000 */
[----:B------:R-:W-:Y:S01]  /*3900*/  DSETP.NEU.AND P0, PT, R28, 1, PT ;  /* 0x3ff000001c00742a */ /* 0x000fe20003f0d000 */
[----:B------:R-:W-:Y:S01]  /*3910*/  P2R R0, PR, RZ, 0x2 ;  /* 0x00000002ff007803 */ /* 0x000fe20000000000 */
[----:B-1----:R-:W-:Y:S01]  /*3920*/  DMUL R12, R10, 0.5 ;  /* 0x3fe000000a0c7828 */ /* 0x002fe20000000000 */
[----:B------:R-:W-:-:S03]  /*3930*/  FSEL R4, R4, RZ, !P2 ;  /* 0x000000ff04047208 */ /* 0x000fc60005000000 */
[----:B------:R-:W-:Y:S02]  /*3940*/  FSEL R10, R14, RZ, P0 ;  /* 0x000000ff0e0a7208 */ /* 0x000fe40000000000 */
[----:B------:R-:W-:Y:S01]  /*3950*/  FSEL R5, R4, 1.875, P1 ;  /* 0x3ff0000004057808 */ /* 0x000fe20000800000 */
[----:B------:R-:W-:Y:S01]  /*3960*/  IMAD.MOV.U32 R4, RZ, RZ, RZ ;  /* 0x000000ffff047224 */ /* 0x000fe200078e00ff */
[----:B------:R-:W-:Y:S02]  /*3970*/  FSEL R11, R15, 1.875, P0 ;  /* 0x3ff000000f0b7808 */ /* 0x000fe40000000000 */
[----:B------:R-:W0:Y:S04]  /*3980*/  MUFU.RCP64H R7, R5 ;  /* 0x0000000500077308 */ /* 0x000e280000001800 */
[----:B------:R-:W-:-:S10]  /*3990*/  DMUL R10, R12, R10 ;  /* 0x0000000a0c0a7228 */ /* 0x000fd40000000000 */
[----:B------:R-:W-:Y:S01]  /*39a0*/  FSETP.GEU.AND P1, PT, |R11|, 6.5827683646048100446e-37, PT ;  /* 0x036000000b00780b */ /* 0x000fe20003f2e200 */
[----:B0-----:R-:W-:-:S08]  /*39b0*/  DFMA R8, -R4, R6, 1 ;  /* 0x3ff000000408742b */ /* 0x001fd00000000106 */
        /* <DEDUP_REMOVED lines=13> */
[----:B------:R-:W-:-:S07]  /*3a90*/  IMAD.MOV.U32 R4, RZ, RZ, RZ ;  /* 0x000000ffff047224 */ /* 0x000fce00078e00ff */
[----:B------:R-:W-:Y:S05]  /*3aa0*/  CALL.REL.NOINC `($__internal_0_$__cuda_sm20_div_rn_f64_full) ;  /* 0x0000003400547944 */ /* 0x000fea0003c00000 */
[----:B------:R-:W-:Y:S02]  /*3ab0*/  IMAD.MOV.U32 R28, RZ, RZ, R8 ;  /* 0x000000ffff1c7224 */ /* 0x000fe400078e0008 */
[----:B------:R-:W-:-:S07]  /*3ac0*/  IMAD.MOV.U32 R29, RZ, RZ, R9 ;  /* 0x000000ffff1d7224 */ /* 0x000fce00078e0009 */
.L_x_42:
[----:B------:R-:W-:Y:S05]  /*3ad0*/  BSYNC.RECONVERGENT B1 ;  /* 0x0000000000017941 */ /* 0x000fea0003800200 */
.L_x_41:
        /* <DEDUP_REMOVED lines=90> */
.L_x_45:
[----:B------:R-:W-:-:S11]  /*4080*/  DADD R14, R28, 2 ;  /* 0x400000001c0e7429 */ /* 0x000fd60000000000 */
.L_x_44:
[----:B------:R-:W-:Y:S05]  /*4090*/  BSYNC.RECONVERGENT B0 ;  /* 0x0000000000007941 */ /* 0x000fea0003800200 */
.L_x_43:
[----:B------:R-:W0:Y:S01]  /*40a0*/  LDC.64 R4, c[0x0][0x3b0] ;  /* 0x0000ec00ff047b82 */ /* 0x000e220000000a00 */
[----:B------:R-:W-:Y:S01]  /*40b0*/  ISETP.NE.AND P2, PT, R25, 0x7ff00000, PT ;  /* 0x7ff000001900780c */ /* 0x000fe20003f45270 */
[----:B------:R-:W-:Y:S01]  /*40c0*/  DSETP.NEU.AND P1, PT, R26, 1, PT ;  /* 0x3ff000001a00742a */ /* 0x000fe20003f2d000 */
[----:B------:R-:W-:Y:S01]  /*40d0*/  IMAD.MOV.U32 R8, RZ, RZ, RZ ;  /* 0x000000ffff087224 */ /* 0x000fe200078e00ff */
[----:B------:R-:W-:Y:S01]  /*40e0*/  BSSY.RECONVERGENT B1, `(.L_x_46) ;  /* 0x000001f000017945 */ /* 0x000fe20003800200 */
[----:B------:R-:W-:Y:S01]  /*40f0*/  IMAD.MOV.U32 R6, RZ, RZ, 0x1 ;  /* 0x00000001ff067424 */ /* 0x000fe200078e00ff */
[----:B0-----:R-:W-:Y:S02]  /*4100*/  DSETP.NEU.AND P0, PT, |R4|, +INF , PT ;  /* 0x7ff000000400742a */ /* 0x001fe40003f0d200 */
[----:B------:R-:W0:Y:S04]  /*4110*/  LDC.64 R4, c[0x0][0x3f0] ;  /* 0x0000fc00ff047b82 */ /* 0x000e280000000a00 */
[----:B------:R-:W-:Y:S01]  /*4120*/  FSEL R0, RZ, +QNAN , P0 ;  /* 0x7ff00000ff007808 */ /* 0x000fe20000000000 */
[----:B------:R-:W-:-:S03]  /*4130*/  DSETP.NEU.AND P0, PT, R28, 1, PT ;  /* 0x3ff000001c00742a */ /* 0x000fc60003f0d000 */
[----:B------:R-:W-:-:S04]  /*4140*/  FSEL R0, R0, RZ, !P2 ;  /* 0x000000ff00007208 */ /* 0x000fc80005000000 */
[----:B------:R-:W-:-:S04]  /*4150*/  FSEL R9, R0, 1.875, P1 ;  /* 0x3ff0000000097808 */ /* 0x000fc80000800000 */
[----:B------:R-:W1:Y:S02]  /*4160*/  MUFU.RCP64H R7, R9 ;  /* 0x0000000900077308 */ /* 0x000e640000001800 */
[----:B-1----:R-:W-:-:S08]  /*4170*/  DFMA R10, -R8, R6, 1 ;  /* 0x3ff00000080a742b */ /* 0x002fd00000000106 */
[----:B------:R-:W-:-:S08]  /*4180*/  DFMA R10, R10, R10, R10 ;  /* 0x0000000a0a0a722b */ /* 0x000fd0000000000a */
[----:B------:R-:W-:Y:S02]  /*4190*/  DFMA R10, R6, R10, R6 ;  /* 0x0000000a060a722b */ /* 0x000fe40000000006 */
[----:B0-----:R-:W-:Y:S01]  /*41a0*/  DMUL R6, R4, 0.5 ;  /* 0x3fe0000004067828 */ /* 0x001fe20000000000 */
        /* <DEDUP_REMOVED lines=14> */
[----:B------:R-:W-:-:S07]  /*4290*/  IMAD.MOV.U32 R4, RZ, RZ, RZ ;  /* 0x000000ffff047224 */ /* 0x000fce00078e00ff */
[----:B------:R-:W-:Y:S05]  /*42a0*/  CALL.REL.NOINC `($__internal_0_$__cuda_sm20_div_rn_f64_full) ;  /* 0x0000002c00547944 */ /* 0x000fea0003c00000 */
[----:B------:R-:W-:Y:S02]  /*42b0*/  IMAD.MOV.U32 R26, RZ, RZ, R8 ;  /* 0x000000ffff1a7224 */ /* 0x000fe400078e0008 */
[----:B------:R-:W-:-:S07]  /*42c0*/  IMAD.MOV.U32 R27, RZ, RZ, R9 ;  /* 0x000000ffff1b7224 */ /* 0x000fce00078e0009 */
.L_x_47:
[----:B------:R-:W-:Y:S05]  /*42d0*/  BSYNC.RECONVERGENT B1 ;  /* 0x0000000000017941 */ /* 0x000fea0003800200 */
.L_x_46:
        /* <DEDUP_REMOVED lines=67> */
.L_x_37:
        /* <DEDUP_REMOVED lines=30> */
.L_x_51:
[----:B------:R-:W-:-:S11]  /*48f0*/  DADD R12, R16, 2 ;  /* 0x40000000100c7429 */ /* 0x000fd60000000000 */
.L_x_50:
[----:B------:R-:W-:Y:S05]  /*4900*/  BSYNC.RECONVERGENT B0 ;  /* 0x0000000000007941 */ /* 0x000fea0003800200 */
.L_x_49:
[----:B------:R-:W0:Y:S01]  /*4910*/  LDC.64 R2, c[0x0][0x3b0] ;  /* 0x0000ec00ff027b82 */ /* 0x000e220000000a00 */
[----:B------:R-:W-:Y:S01]  /*4920*/  ISETP.NE.AND P1, PT, R25, 0x7ff00000, PT ;  /* 0x7ff000001900780c */ /* 0x000fe20003f25270 */
[----:B------:R-:W-:Y:S01]  /*4930*/  IMAD.MOV.U32 R4, RZ, RZ, RZ ;  /* 0x000000ffff047224 */ /* 0x000fe200078e00ff */
[----:B------:R-:W-:Y:S01]  /*4940*/  BSSY.RECONVERGENT B1, `(.L_x_52) ;  /* 0x000001f000017945 */ /* 0x000fe20003800200 */
[----:B------:R-:W-:Y:S01]  /*4950*/  IMAD.MOV.U32 R6, RZ, RZ, 0x1 ;  /* 0x00000001ff067424 */ /* 0x000fe200078e00ff */
[----:B0-----:R-:W-:-:S06]  /*4960*/  DSETP.NEU.AND P0, PT, |R2|, +INF , PT ;  /* 0x7ff000000200742a */ /* 0x001fcc0003f0d200 */
[----:B------:R-:W-:Y:S01]  /*4970*/  FSEL R0, RZ, +QNAN , P0 ;  /* 0x7ff00000ff007808 */ /* 0x000fe20000000000 */
[----:B------:R-:W-:Y:S01]  /*4980*/  DSETP.NEU.AND P0, PT, R2, 1, PT ;  /* 0x3ff000000200742a */ /* 0x000fe20003f0d000 */
[----:B------:R-:W0:Y:S02]  /*4990*/  LDC.64 R2, c[0x0][0x3f0] ;  /* 0x0000fc00ff027b82 */ /* 0x000e240000000a00 */
[----:B------:R-:W-:-:S04]  /*49a0*/  FSEL R0, R0, RZ, !P1 ;  /* 0x000000ff00007208 */ /* 0x000fc80004800000 */
[----:B------:R-:W-:Y:S01]  /*49b0*/  FSEL R5, R0, 1.875, P0 ;  /* 0x3ff0000000057808 */ /* 0x000fe20000000000 */
[----:B------:R-:W-:-:S03]  /*49c0*/  DSETP.NEU.AND P0, PT, R16, 1, PT ;  /* 0x3ff000001000742a */ /* 0x000fc60003f0d000 */
        /* <DEDUP_REMOVED lines=17> */
[----:B------:R-:W-:Y:S01]  /*4ae0*/  IMAD.MOV.U32 R4, RZ, RZ, RZ ;  /* 0x000000ffff047224 */ /* 0x000fe200078e00ff */
[----:B------:R-:W-:-:S07]  /*4af0*/  MOV R12, 0x4b10 ;  /* 0x00004b10000c7802 */ /* 0x000fce0000000f00 */
[----:B------:R-:W-:Y:S05]  /*4b00*/  CALL.REL.NOINC `($__internal_0_$__cuda_sm20_div_rn_f64_full) ;  /* 0x00000024003c7944 */ /* 0x000fea0003c00000 */
[----:B------:R-:W-:Y:S02]  /*4b10*/  IMAD.MOV.U32 R16, RZ, RZ, R8 ;  /* 0x000000ffff107224 */ /* 0x000fe400078e0008 */
[----:B------:R-:W-:-:S07]  /*4b20*/  IMAD.MOV.U32 R17, RZ, RZ, R9 ;  /* 0x000000ffff117224 */ /* 0x000fce00078e0009 */
.L_x_53:
[----:B------:R-:W-:Y:S05]  /*4b30*/  BSYNC.RECONVERGENT B1 ;  /* 0x0000000000017941 */ /* 0x000fea0003800200 */
.L_x_52:
        /* <DEDUP_REMOVED lines=66> */
.L_x_36:
        /* <DEDUP_REMOVED lines=14> */
.L_x_64:
        /* <DEDUP_REMOVED lines=16> */
[----:B------:R-:W0:Y:S01]  /*5140*/  LDC.64 R26, c[0x0][0x3b0] ;  /* 0x0000ec00ff1a7b82 */ /* 0x000e220000000a00 */
[----:B------:R-:W-:Y:S01]  /*5150*/  ISETP.NE.AND P2, PT, R25, 0x7ff00000, PT ;  /* 0x7ff000001900780c */ /* 0x000fe20003f45270 */
[----:B------:R-:W-:Y:S01]  /*5160*/  DADD R6, R28, 2 ;  /* 0x400000001c067429 */ /* 0x000fe20000000000 */
[----:B------:R-:W-:Y:S01]  /*5170*/  IMAD.MOV.U32 R10, RZ, RZ, 0x1 ;  /* 0x00000001ff0a7424 */ /* 0x000fe200078e00ff */
[----:B------:R-:W-:Y:S01]  /*5180*/  BSSY.RECONVERGENT B0, `(.L_x_55) ;  /* 0x000001d000007945 */ /* 0x000fe20003800200 */
[----:B------:R-:W-:-:S03]  /*5190*/  P2R R0, PR, RZ, 0x4 ;  /* 0x00000004ff007803 */ /* 0x000fc60000000000 */
[----:B------:R-:W1:Y:S04]  /*51a0*/  LDC.64 R14, c[0x0][0x3f0] ;  /* 0x0000fc00ff0e7b82 */ /* 0x000e680000000a00 */
[----:B------:R-:W-:Y:S01]  /*51b0*/  LOP3.LUT R6, R7, 0x7ff00000, RZ, 0xc0, !PT ;  /* 0x7ff0000007067812 */ /* 0x000fe200078ec0ff */
[C---:B0-----:R-:W-:Y:S02]  /*51c0*/  DSETP.NEU.AND P0, PT, |R26|.reuse, +INF , PT ;  /* 0x7ff000001a00742a */ /* 0x041fe40003f0d200 */
[----:B------:R-:W-:-:S04]  /*51d0*/  DSETP.NEU.AND P1, PT, R26, 1, PT ;  /* 0x3ff000001a00742a */ /* 0x000fc80003f2d000 */
[C---:B------:R-:W-:Y:S02]  /*51e0*/  FSEL R8, R19.reuse, +QNAN , P0 ;  /* 0x7ff0000013087808 */ /* 0x040fe40000000000 */
[----:B------:R-:W-:Y:S01]  /*51f0*/  FSEL R3, R22, RZ, P0 ;  /* 0x000000ff16037208 */ /* 0x000fe20000000000 */
[----:B------:R-:W-:Y:S01]  /*5200*/  DSETP.NEU.AND P0, PT, R28, 1, PT ;  /* 0x3ff000001c00742a */ /* 0x000fe20003f0d000 */
[----:B------:R-:W-:Y:S02]  /*5210*/  FSEL R8, R19, R8, P2 ;  /* 0x0000000813087208 */ /* 0x000fe40001000000 */
[----:B------:R-:W-:Y:S02]  /*5220*/  P2R R0, PR, RZ, 0x2 ;  /* 0x00000002ff007803 */ /* 0x000fe40000000000 */
[----:B------:R-:W-:Y:S02]  /*5230*/  FSEL R9, R8, 1.875, P1 ;  /* 0x3ff0000008097808 */ /* 0x000fe40000800000 */
[----:B------:R-:W-:-:S02]  /*5240*/  FSEL R0, R22, R3, P2 ;  /* 0x0000000316007208 */ /* 0x000fc40001000000 */
[----:B------:R-:W0:Y:S01]  /*5250*/  MUFU.RCP64H R11, R9 ;  /* 0x00000009000b7308 */ /* 0x000e220000001800 */
[----:B------:R-:W-:Y:S02]  /*5260*/  ISETP.NE.AND P2, PT, R6, 0x7ff00000, PT ;  /* 0x7ff000000600780c */ /* 0x000fe40003f45270 */
[----:B------:R-:W-:Y:S01]  /*5270*/  FSEL R8, R0, RZ, P1 ;  /* 0x000000ff00087208 */ /* 0x000fe20000800000 */
[----:B------:R-:W-:-:S06]  /*5280*/  DSETP.NEU.AND P1, PT, R28, RZ, PT ;  /* 0x000000ff1c00722a */ /* 0x000fcc0003f2d000 */
[----:B------:R-:W-:Y:S02]  /*5290*/  FSEL R6, R4, RZ, P1 ;  /* 0x000000ff04067208 */ /* 0x000fe40000800000 */
[----:B------:R-:W-:Y:S01]  /*52a0*/  FSEL R7, R5, RZ, P1 ;  /* 0x000000ff05077208 */ /* 0x000fe20000800000 */
[----:B0-----:R-:W-:-:S08]  /*52b0*/  DFMA R12, -R8, R10, 1 ;  /* 0x3ff00000080c742b */ /* 0x001fd0000000010a */
[----:B------:R-:W-:-:S08]  /*52c0*/  DFMA R12, R12, R12, R12 ;  /* 0x0000000c0c0c722b */ /* 0x000fd0000000000c */
[----:B------:R-:W-:Y:S01]  /*52d0*/  DFMA R12, R10, R12, R10 ;  /* 0x0000000c0a0c722b */ /* 0x000fe2000000000a */
[----:B-1----:R-:W-:Y:S10]  /*52e0*/  @P2 BRA `(.L_x_56) ;  /* 0x0000000000182947 */ /* 0x002ff40003800000 */
[----:B------:R-:W-:-:S14]  /*52f0*/  DSETP.NAN.AND P1, PT, R28, R28, PT ;  /* 0x0000001c1c00722a */ /* 0x000fdc0003f28000 */
[----:B------:R-:W-:Y:S01]  /*5300*/  @P1 DADD R6, R28, 2 ;  /* 0x400000001c061429 */ /* 0x000fe20000000000 */
[----:B------:R-:W-:Y:S10]  /*5310*/  @P1 BRA `(.L_x_56) ;  /* 0x00000000000c1947 */ /* 0x000ff40003800000 */
[----:B------:R-:W-:-:S14]  /*5320*/  DSETP.NEU.AND P1, PT, |R28|, +INF , PT ;  /* 0x7ff000001c00742a */ /* 0x000fdc0003f2d200 */
[----:B------:R-:W-:Y:S02]  /*5330*/  @!P1 IMAD.MOV.U32 R6, RZ, RZ, 0x0 ;  /* 0x00000000ff069424 */ /* 0x000fe400078e00ff */
[----:B------:R-:W-:-:S07]  /*5340*/  @!P1 IMAD.MOV.U32 R7, RZ, RZ, 0x7ff00000 ;  /* 0x7ff00000ff079424 */ /* 0x000fce00078e00ff */
.L_x_56:
[----:B------:R-:W-:Y:S05]  /*5350*/  BSYNC.RECONVERGENT B0 ;  /* 0x0000000000007941 */ /* 0x000fea0003800200 */
.L_x_55:
[----:B------:R-:W-:Y:S01]  /*5360*/  DMUL R10, R14, 0.5 ;  /* 0x3fe000000e0a7828 */ /* 0x000fe20000000000 */
[----:B------:R-:W-:Y:S01]  /*5370*/  FSEL R6, R6, RZ, P0 ;  /* 0x000000ff06067208 */ /* 0x000fe20000000000 */
[----:B------:R-:W-:Y:S01]  /*5380*/  DFMA R4, -R8, R12, 1 ;  /* 0x3ff000000804742b */ /* 0x000fe2000000010c */
[----:B------:R-:W-:Y:S01]  /*5390*/  FSEL R7, R7, 1.875, P0 ;  /* 0x3ff0000007077808 */ /* 0x000fe20000000000 */
[----:B------:R-:W-:Y:S05]  /*53a0*/  BSSY.RECONVERGENT B1, `(.L_x_57) ;  /* 0x0000012000017945 */ /* 0x000fea0003800200 */
[----:B------:R-:W-:Y:S02]  /*53b0*/  DMUL R10, R10, R6 ;  /* 0x000000060a0a7228 */ /* 0x000fe40000000000 */
[----:B------:R-:W-:-:S08]  /*53c0*/  DFMA R4, R12, R4, R12 ;  /* 0x000000040c04722b */ /* 0x000fd0000000000c */
[----:B------:R-:W-:Y:S01]  /*53d0*/  DMUL R28, R10, R4 ;  /* 0x000000040a1c7228 */ /* 0x000fe20000000000 */
[----:B------:R-:W-:-:S07]  /*53e0*/  FSETP.GEU.AND P1, PT, |R11|, 6.5827683646048100446e-37, PT ;  /* 0x036000000b00780b */ /* 0x000fce0003f2e200 */
        /* <DEDUP_REMOVED lines=13> */
.L_x_58:
[----:B------:R-:W-:Y:S05]  /*54c0*/  BSYNC.RECONVERGENT B1 ;  /* 0x0000000000017941 */ /* 0x000fea0003800200 */
.L_x_57:
        /* <DEDUP_REMOVED lines=90> */
.L_x_61:
[----:B------:R-:W-:-:S11]  /*5a70*/  DADD R14, R28, 2 ;  /* 0x400000001c0e7429 */ /* 0x000fd60000000000 */
.L_x_60:
[----:B------:R-:W-:Y:S05]  /*5a80*/  BSYNC.RECONVERGENT B0 ;  /* 0x0000000000007941 */ /* 0x000fea0003800200 */
.L_x_59:
[----:B------:R-:W0:Y:S01]  /*5a90*/  LDC.64 R4, c[0x0][0x3b0] ;  /* 0x0000ec00ff047b82 */ /* 0x000e220000000a00 */
[----:B------:R-:W-:Y:S01]  /*5aa0*/  ISETP.NE.AND P2, PT, R25, 0x7ff00000, PT ;  /* 0x7ff000001900780c */ /* 0x000fe20003f45270 */
[----:B------:R-:W-:Y:S01]  /*5ab0*/  DSETP.NEU.AND P1, PT, R26, 1, PT ;  /* 0x3ff000001a00742a */ /* 0x000fe20003f2d000 */
[----:B------:R-:W-:Y:S01]  /*5ac0*/  IMAD.MOV.U32 R6, RZ, RZ, 0x1 ;  /* 0x00000001ff067424 */ /* 0x000fe200078e00ff */
[----:B------:R-:W-:Y:S04]  /*5ad0*/  BSSY.RECONVERGENT B1, `(.L_x_62) ;  /* 0x0000021000017945 */ /* 0x000fe80003800200 */
[----:B------:R-:W1:Y:S01]  /*5ae0*/  LDC.64 R10, c[0x0][0x3f0] ;  /* 0x0000fc00ff0a7b82 */ /* 0x000e620000000a00 */
[----:B0-----:R-:W-:-:S06]  /*5af0*/  DSETP.NEU.AND P0, PT, |R4|, +INF , PT ;  /* 0x7ff000000400742a */ /* 0x001fcc0003f0d200 */
[C---:B------:R-:W-:Y:S02]  /*5b00*/  FSEL R0, R19.reuse, +QNAN , P0 ;  /* 0x7ff0000013007808 */ /* 0x040fe40000000000 */
[C---:B------:R-:W-:Y:S01]  /*5b10*/  FSEL R3, R22.reuse, RZ, P0 ;  /* 0x000000ff16037208 */ /* 0x040fe20000000000 */
[----:B------:R-:W-:Y:S01]  /*5b20*/  DSETP.NEU.AND P0, PT, R28, 1, PT ;  /* 0x3ff000001c00742a */ /* 0x000fe20003f0d000 */
[----:B------:R-:W-:Y:S01]  /*5b30*/  FSEL R0, R19, R0, P2 ;  /* 0x0000000013007208 */ /* 0x000fe20001000000 */
[----:B-1----:R-:W-:Y:S01]  /*5b40*/  DMUL R12, R10, 0.5 ;  /* 0x3fe000000a0c7828 */ /* 0x002fe20000000000 */
[----:B------:R-:W-:Y:S02]  /*5b50*/  FSEL R3, R22, R3, P2 ;  /* 0x0000000316037208 */ /* 0x000fe40001000000 */
[----:B------:R-:W-:Y:S02]  /*5b60*/  FSEL R5, R0, 1.875, P1 ;  /* 0x3ff0000000057808 */ /* 0x000fe40000800000 */
[----:B------:R-:W-:-:S02]  /*5b70*/  FSEL R4, R3, RZ, P1 ;  /* 0x000000ff03047208 */ /* 0x000fc40000800000 */
[----:B------:R-:W0:Y:S01]  /*5b80*/  MUFU.RCP64H R7, R5 ;  /* 0x0000000500077308 */ /* 0x000e220000001800 */
[----:B------:R-:W-:Y:S02]  /*5b90*/  FSEL R10, R14, RZ, P0 ;  /* 0x000000ff0e0a7208 */ /* 0x000fe40000000000 */
        /* <DEDUP_REMOVED lines=20> */
.L_x_63:
[----:B------:R-:W-:Y:S05]  /*5ce0*/  BSYNC.RECONVERGENT B1 ;  /* 0x0000000000017941 */ /* 0x000fea0003800200 */
.L_x_62:
        /* <DEDUP_REMOVED lines=67> */
.L_x_54:
        /* <DEDUP_REMOVED lines=30> */
.L_x_67:
[----:B------:R-:W-:-:S11]  /*6300*/  DADD R12, R16, 2 ;  /* 0x40000000100c7429 */ /* 0x000fd60000000000 */
.L_x_66:
[----:B------:R-:W-:Y:S05]  /*6310*/  BSYNC.RECONVERGENT B0 ;  /* 0x0000000000007941 */ /* 0x000fea0003800200 */
.L_x_65:
[----:B------:R-:W0:Y:S01]  /*6320*/  LDC.64 R2, c[0x0][0x3b0] ;  /* 0x0000ec00ff027b82 */ /* 0x000e220000000a00 */
[----:B------:R-:W-:Y:S01]  /*6330*/  ISETP.NE.AND P2, PT, R25, 0x7ff00000, PT ;  /* 0x7ff000001900780c */ /* 0x000fe20003f45270 */
[----:B------:R-:W-:Y:S06]  /*6340*/  BSSY.RECONVERGENT B1, `(.L_x_68) ;  /* 0x0000023000017945 */ /* 0x000fec0003800200 */
[----:B------:R-:W1:Y:S01]  /*6350*/  LDC.64 R8, c[0x0][0x3f0] ;  /* 0x0000fc00ff087b82 */ /* 0x000e620000000a00 */
[C---:B0-----:R-:W-:Y:S02]  /*6360*/  DSETP.NEU.AND P1, PT, |R2|.reuse, +INF , PT ;  /* 0x7ff000000200742a */ /* 0x041fe40003f2d200 */
[----:B------:R-:W-:Y:S01]  /*6370*/  DSETP.NEU.AND P0, PT, R2, 1, PT ;  /* 0x3ff000000200742a */ /* 0x000fe20003f0d000 */
[----:B------:R-:W-:-:S03]  /*6380*/  IMAD.MOV.U32 R2, RZ, RZ, 0x1 ;  /* 0x00000001ff027424 */ /* 0x000fc600078e00ff */
[C---:B------:R-:W-:Y:S02]  /*6390*/  FSEL R0, R19.reuse, +QNAN , P1 ;  /* 0x7ff0000013007808 */ /* 0x040fe40000800000 */
[C---:B------:R-:W-:Y:S01]  /*63a0*/  FSEL R7, R22.reuse, RZ, P1 ;  /* 0x000000ff16077208 */ /* 0x040fe20000800000 */
        /* <DEDUP_REMOVED lines=28> */
.L_x_69:
[----:B------:R-:W-:Y:S05]  /*6570*/  BSYNC.RECONVERGENT B1 ;  /* 0x0000000000017941 */ /* 0x000fea0003800200 */
.L_x_68:
        /* <DEDUP_REMOVED lines=66> */
        .type           $_Z30action_latticeconf_synchronousPd21metropolis_parametersS_$_Z9potentiald21metropolis_parameters,@function
        .size           $_Z30action_latticeconf_synchronousPd21metropolis_parametersS_$_Z9potentiald21metropolis_parameters,($__internal_0_$__cuda_sm20_div_rn_f64_full - $_Z30action_latticeconf_synchronousPd21metropolis_parametersS_$_Z9potentiald21metropolis_parameters)
$_Z30action_latticeconf_synchronousPd21metropolis_parametersS_$_Z9potentiald21metropolis_parameters:
[----:B------:R-:W-:-:S05]  /*69a0*/  VIADD R1, R1, 0xffffffd8 ;  /* 0xffffffd801017836 */ /* 0x000fca0000000000 */
[----:B------:R-:W-:Y:S04]  /*69b0*/  STL [R1+0x20], R23 ;  /* 0x0000201701007387 */ /* 0x000fe80000100800 */
[----:B------:R-:W-:Y:S04]  /*69c0*/  STL [R1+0x1c], R22 ;  /* 0x00001c1601007387 */ /* 0x000fe80000100800 */
[----:B------:R-:W-:Y:S04]  /*69d0*/  STL [R1+0x18], R21 ;  /* 0x0000181501007387 */ /* 0x000fe80000100800 */
[----:B------:R-:W-:Y:S04]  /*69e0*/  STL [R1+0x14], R20 ;  /* 0x0000141401007387 */ /* 0x000fe80000100800 */
[----:B------:R-:W-:Y:S04]  /*69f0*/  STL [R1+0x8], R17 ;  /* 0x0000081101007387 */ /* 0x000fe80000100800 */
[----:B------:R-:W-:Y:S04]  /*6a00*/  STL [R1+0x4], R16 ;  /* 0x0000041001007387 */ /* 0x000fe80000100800 */
[----:B------:R-:W-:Y:S04]  /*6a10*/  STL [R1], R2 ;  /* 0x0000000201007387 */ /* 0x000fe80000100800 */
[----:B------:R0:W-:Y:S04]  /*6a20*/  STL [R1+0x10], R19 ;  /* 0x0000101301007387 */ /* 0x0001e80000100800 */
[----:B------:R1:W-:Y:S01]  /*6a30*/  STL [R1+0xc], R18 ;  /* 0x00000c1201007387 */ /* 0x0003e20000100800 */
[----:B0-----:R-:W-:-:S02]  /*6a40*/  IMAD.MOV.U32 R19, RZ, RZ, R5 ;  /* 0x000000ffff137224 */ /* 0x001fc400078e0005 */
[----:B-1----:R-:W-:Y:S01]  /*6a50*/  IMAD.MOV.U32 R18, RZ, RZ, R4 ;  /* 0x000000ffff127224 */ /* 0x002fe200078e0004 */
[----:B------:R-:W2:Y:S01]  /*6a60*/  LDL.64 R16, [R1+0xa0] ;  /* 0x0000a00001107983 */ /* 0x000ea20000100a00 */
[----:B------:R-:W-:Y:S01]  /*6a70*/  IMAD.MOV.U32 R6, RZ, RZ, RZ ;  /* 0x000000ffff067224 */ /* 0x000fe200078e00ff */
[----:B------:R-:W-:Y:S01]  /*6a80*/  MOV R20, 0x6ad0 ;  /* 0x00006ad000147802 */ /* 0x000fe20000000f00 */
[----:B------:R-:W-:Y:S02]  /*6a90*/  IMAD.MOV.U32 R7, RZ, RZ, 0x40000000 ;  /* 0x40000000ff077424 */ /* 0x000fe400078e00ff */
[----:B------:R-:W-:Y:S01]  /*6aa0*/  IMAD.MOV.U32 R21, RZ, RZ, 0x0 ;  /* 0x00000000ff157424 */ /* 0x000fe200078e00ff */
[----:B--2---:R-:W-:-:S11]  /*6ab0*/  DADD R4, -RZ, |R16| ;  /* 0x00000000ff047229 */ /* 0x004fd60000000510 */
[----:B------:R-:W-:Y:S05]  /*6ac0*/  CALL.REL.NOINC `($_Z30action_latticeconf_synchronousPd21metropolis_parametersS_$__internal_accurate_pow) ;  /* 0x0000000800b47944 */ /* 0x000fea0003c00000 */
[C---:B------:R-:W-:Y:S01]  /*6ad0*/  DADD R2, R16.reuse, 2 ;  /* 0x4000000010027429 */ /* 0x040fe20000000000 */
[----:B------:R-:W-:Y:S01]  /*6ae0*/  BSSY.RECONVERGENT B0, `(.L_x_70) ;  /* 0x000000d000007945 */ /* 0x000fe20003800200 */
[----:B------:R-:W-:-:S08]  /*6af0*/  DSETP.NEU.AND P0, PT, R16, RZ, PT ;  /* 0x000000ff1000722a */ /* 0x000fd00003f0d000 */
[----:B------:R-:W-:-:S04]  /*6b00*/  LOP3.LUT R2, R3, 0x7ff00000, RZ, 0xc0, !PT ;  /* 0x7ff0000003027812 */ /* 0x000fc800078ec0ff */
[----:B------:R-:W-:Y:S01]  /*6b10*/  ISETP.NE.AND P1, PT, R2, 0x7ff00000, PT ;  /* 0x7ff000000200780c */ /* 0x000fe20003f25270 */
[----:B------:R-:W-:Y:S01]  /*6b20*/  DADD R2, -RZ, |R18| ;  /* 0x00000000ff027229 */ /* 0x000fe20000000512 */
[----:B------:R-:W-:-:S11]  /*6b30*/  @!P0 CS2R R4, SRZ ;  /* 0x0000000000048805 */ /* 0x000fd6000001ff00 */
[----:B------:R-:W-:Y:S05]  /*6b40*/  @P1 BRA `(.L_x_71) ;  /* 0x0000000000181947 */ /* 0x000fea0003800000 */
[----:B------:R-:W-:-:S14]  /*6b50*/  DSETP.NAN.AND P0, PT, R16, R16, PT ;  /* 0x000000101000722a */ /* 0x000fdc0003f08000 */
[----:B------:R-:W-:Y:S01]  /*6b60*/  @P0 DADD R4, R16, 2 ;  /* 0x4000000010040429 */ /* 0x000fe20000000000 */
[----:B------:R-:W-:Y:S10]  /*6b70*/  @P0 BRA `(.L_x_71) ;  /* 0x00000000000c0947 */ /* 0x000ff40003800000 */
[----:B------:R-:W-:-:S14]  /*6b80*/  DSETP.NEU.AND P0, PT, |R16|, +INF , PT ;  /* 0x7ff000001000742a */ /* 0x000fdc0003f0d200 */
[----:B------:R-:W-:Y:S02]  /*6b90*/  @!P0 IMAD.MOV.U32 R4, RZ, RZ, 0x0 ;  /* 0x00000000ff048424 */ /* 0x000fe400078e00ff */
[----:B------:R-:W-:-:S07]  /*6ba0*/  @!P0 IMAD.MOV.U32 R5, RZ, RZ, 0x7ff00000 ;  /* 0x7ff00000ff058424 */ /* 0x000fce00078e00ff */
.L_x_71:
[----:B------:R-:W-:Y:S05]  /*6bb0*/  BSYNC.RECONVERGENT B0 ;  /* 0x0000000000007941 */ /* 0x000fea0003800200 */
.L_x_70:
[----:B------:R-:W-:Y:S01]  /*6bc0*/  DMUL R6, R4, 0.5 ;  /* 0x3fe0000004067828 */ /* 0x000fe20000000000 */
[----:B------:R-:W-:Y:S01]  /*6bd0*/  MOV R20, 0x6c70 ;  /* 0x00006c7000147802 */ /* 0x000fe20000000f00 */
[----:B------:R-:W-:Y:S01]  /*6be0*/  DSETP.NEU.AND P0, PT, R16, 1, PT ;  /* 0x3ff000001000742a */ /* 0x000fe20003f0d000 */
[----:B------:R-:W-:Y:S02]  /*6bf0*/  IMAD.MOV.U32 R4, RZ, RZ, R2 ;  /* 0x000000ffff047224 */ /* 0x000fe400078e0002 */
[----:B------:R-:W-:Y:S02]  /*6c00*/  IMAD.MOV.U32 R5, RZ, RZ, R3 ;  /* 0x000000ffff057224 */ /* 0x000fe400078e0003 */
[----:B------:R-:W-:-:S03]  /*6c10*/  IMAD.MOV.U32 R21, RZ, RZ, 0x0 ;  /* 0x00000000ff157424 */ /* 0x000fc600078e00ff */
[----:B------:R-:W-:Y:S01]  /*6c20*/  FSEL R16, R6, RZ, P0 ;  /* 0x000000ff06107208 */ /* 0x000fe20000000000 */
[----:B------:R-:W-:Y:S01]  /*6c30*/  IMAD.MOV.U32 R6, RZ, RZ, RZ ;  /* 0x000000ffff067224 */ /* 0x000fe200078e00ff */
[----:B------:R-:W-:Y:S01]  /*6c40*/  FSEL R17, R7, 1.75, P0 ;  /* 0x3fe0000007117808 */ /* 0x000fe20000000000 */
[----:B------:R-:W-:-:S07]  /*6c50*/  IMAD.MOV.U32 R7, RZ, RZ, 0x40000000 ;  /* 0x40000000ff077424 */ /* 0x000fce00078e00ff */
[----:B------:R-:W-:Y:S05]  /*6c60*/  CALL.REL.NOINC `($_Z30action_latticeconf_synchronousPd21metropolis_parametersS_$__internal_accurate_pow) ;  /* 0x00000008004c7944 */ /* 0x000fea0003c00000 */
[----:B------:R0:W5:Y:S01]  /*6c70*/  LDL.64 R22, [R1+0x98] ;  /* 0x0000980001167983 */ /* 0x0001620000100a00 */
[C---:B------:R-:W-:Y:S01]  /*6c80*/  DADD R2, R18.reuse, 2 ;  /* 0x4000000012027429 */ /* 0x040fe20000000000 */
[----:B------:R-:W-:Y:S01]  /*6c90*/  BSSY.RECONVERGENT B0, `(.L_x_72) ;  /* 0x000000f000007945 */ /* 0x000fe20003800200 */
[C---:B------:R-:W-:Y:S02]  /*6ca0*/  DSETP.NEU.AND P2, PT, R18.reuse, RZ, PT ;  /* 0x000000ff1200722a */ /* 0x040fe40003f4d000 */
[----:B------:R-:W-:Y:S02]  /*6cb0*/  DSETP.NEU.AND P1, PT, R18, 1, PT ;  /* 0x3ff000001200742a */ /* 0x000fe40003f2d000 */
[----:B------:R-:W-:-:S04]  /*6cc0*/  DADD R6, -RZ, |R18| ;  /* 0x00000000ff067229 */ /* 0x000fc80000000512 */
[----:B------:R-:W-:-:S04]  /*6cd0*/  LOP3.LUT R2, R3, 0x7ff00000, RZ, 0xc0, !PT ;  /* 0x7ff0000003027812 */ /* 0x000fc800078ec0ff */
[----:B------:R-:W-:Y:S02]  /*6ce0*/  ISETP.NE.AND P0, PT, R2, 0x7ff00000, PT ;  /* 0x7ff000000200780c */ /* 0x000fe40003f05270 */
[----:B------:R-:W-:Y:S02]  /*6cf0*/  P2R R2, PR, RZ, 0x4 ;  /* 0x00000004ff027803 */ /* 0x000fe40000000000 */
[----:B------:R-:W-:-:S09]  /*6d00*/  @!P2 CS2R R4, SRZ ;  /* 0x000000000004a805 */ /* 0x000fd2000001ff00 */
[----:B0-----:R-:W-:Y:S05]  /*6d10*/  @P0 BRA `(.L_x_73) ;  /* 0x0000000000180947 */ /* 0x001fea0003800000 */
[----:B------:R-:W-:-:S14]  /*6d20*/  DSETP.NAN.AND P0, PT, R18, R18, PT ;  /* 0x000000121200722a */ /* 0x000fdc0003f08000 */
[----:B------:R-:W-:Y:S01]  /*6d30*/  @P0 DADD R4, R18, 2 ;  /* 0x4000000012040429 */ /* 0x000fe20000000000 */
[----:B------:R-:W-:Y:S10]  /*6d40*/  @P0 BRA `(.L_x_73) ;  /* 0x00000000000c0947 */ /* 0x000ff40003800000 */
[----:B------:R-:W-:-:S14]  /*6d50*/  DSETP.NEU.AND P0, PT, |R18|, +INF , PT ;  /* 0x7ff000001200742a */ /* 0x000fdc0003f0d200 */
[----:B------:R-:W-:Y:S02]  /*6d60*/  @!P0 IMAD.MOV.U32 R4, RZ, RZ, 0x0 ;  /* 0x00000000ff048424 */ /* 0x000fe400078e00ff */
[----:B------:R-:W-:-:S07]  /*6d70*/  @!P0 IMAD.MOV.U32 R5, RZ, RZ, 0x7ff00000 ;  /* 0x7ff00000ff058424 */ /* 0x000fce00078e00ff */
.L_x_73:
[----:B------:R-:W-:Y:S05]  /*6d80*/  BSYNC.RECONVERGENT B0 ;  /* 0x0000000000007941 */ /* 0x000fea0003800200 */
.L_x_72:
[----:B------:R-:W-:Y:S01]  /*6d90*/  FSEL R4, R4, RZ, P1 ;  /* 0x000000ff04047208 */ /* 0x000fe20000800000 */
[----:B------:R-:W-:Y:S01]  /*6da0*/  IMAD.MOV.U32 R21, RZ, RZ, 0x0 ;  /* 0x00000000ff157424 */ /* 0x000fe200078e00ff */
[----:B------:R-:W-:Y:S02]  /*6db0*/  FSEL R5, R5, 1.875, P1 ;  /* 0x3ff0000005057808 */ /* 0x000fe40000800000 */
[----:B------:R-:W-:-:S04]  /*6dc0*/  MOV R20, 0x6e30 ;  /* 0x00006e3000147802 */ /* 0x000fc80000000f00 */
[----:B------:R-:W-:Y:S01]  /*6dd0*/  DMUL R16, R16, R4 ;  /* 0x0000000410107228 */ /* 0x000fe20000000000 */
[----:B------:R-:W-:Y:S02]  /*6de0*/  IMAD.MOV.U32 R4, RZ, RZ, R6 ;  /* 0x000000ffff047224 */ /* 0x000fe400078e0006 */
[----:B------:R-:W-:Y:S02]  /*6df0*/  IMAD.MOV.U32 R5, RZ, RZ, R7 ;  /* 0x000000ffff057224 */ /* 0x000fe400078e0007 */
[----:B------:R-:W-:Y:S02]  /*6e00*/  IMAD.MOV.U32 R6, RZ, RZ, RZ ;  /* 0x000000ffff067224 */ /* 0x000fe400078e00ff */
[----:B------:R-:W-:-:S07]  /*6e10*/  IMAD.MOV.U32 R7, RZ, RZ, 0x40100000 ;  /* 0x40100000ff077424 */ /* 0x000fce00078e00ff */
[----:B-----5:R-:W-:Y:S05]  /*6e20*/  CALL.REL.NOINC `($_Z30action_latticeconf_synchronousPd21metropolis_parametersS_$__internal_accurate_pow) ;  /* 0x0000000400dc7944 */ /* 0x020fea0003c00000 */
[----:B------:R-:W-:Y:S01]  /*6e30*/  ISETP.NE.AND P6, PT, R2, RZ, PT ;  /* 0x000000ff0200720c */ /* 0x000fe20003fc5270 */
[C---:B------:R-:W-:Y:S01]  /*6e40*/  DADD R2, R18.reuse, 4 ;  /* 0x4010000012027429 */ /* 0x040fe20000000000 */
[----:B------:R-:W-:Y:S01]  /*6e50*/  BSSY.RECONVERGENT B0, `(.L_x_74) ;  /* 0x000000c000007945 */ /* 0x000fe20003800200 */
[----:B------:R-:W-:-:S08]  /*6e60*/  DSETP.NEU.AND P1, PT, R18, 1, PT ;  /* 0x3ff000001200742a */ /* 0x000fd00003f2d000 */
[----:B------:R-:W-:Y:S02]  /*6e70*/  LOP3.LUT R2, R3, 0x7ff00000, RZ, 0xc0, !PT ;  /* 0x7ff0000003027812 */ /* 0x000fe400078ec0ff */
[----:B------:R-:W-:Y:S02]  /*6e80*/  @!P6 CS2R R4, SRZ ;  /* 0x000000000004e805 */ /* 0x000fe4000001ff00 */
[----:B------:R-:W-:-:S13]  /*6e90*/  ISETP.NE.AND P0, PT, R2, 0x7ff00000, PT ;  /* 0x7ff000000200780c */ /* 0x000fda0003f05270 */
[----:B------:R-:W-:Y:S05]  /*6ea0*/  @P0 BRA `(.L_x_75) ;  /* 0x0000000000180947 */ /* 0x000fea0003800000 */
[----:B------:R-:W-:-:S14]  /*6eb0*/  DSETP.NAN.AND P0, PT, R18, R18, PT ;  /* 0x000000121200722a */ /* 0x000fdc0003f08000 */
[----:B------:R-:W-:Y:S01]  /*6ec0*/  @P0 DADD R4, R18, 4 ;  /* 0x4010000012040429 */ /* 0x000fe20000000000 */
[----:B------:R-:W-:Y:S10]  /*6ed0*/  @P0 BRA `(.L_x_75) ;  /* 0x00000000000c0947 */ /* 0x000ff40003800000 */
[----:B------:R-:W-:-:S14]  /*6ee0*/  DSETP.NEU.AND P0, PT, |R18|, +INF , PT ;  /* 0x7ff000001200742a */ /* 0x000fdc0003f0d200 */
[----:B------:R-:W-:Y:S02]  /*6ef0*/  @!P0 IMAD.MOV.U32 R4, RZ, RZ, 0x0 ;  /* 0x00000000ff048424 */ /* 0x000fe400078e00ff */
[----:B------:R-:W-:-:S07]  /*6f00*/  @!P0 IMAD.MOV.U32 R5, RZ, RZ, 0x7ff00000 ;  /* 0x7ff00000ff058424 */ /* 0x000fce00078e00ff */
.L_x_75:
[----:B------:R-:W-:Y:S05]  /*6f10*/  BSYNC.RECONVERGENT B0 ;  /* 0x0000000000007941 */ /* 0x000fea0003800200 */
.L_x_74:
[----:B------:R-:W2:Y:S01]  /*6f20*/  LDL R20, [R1+0x14] ;  /* 0x0000140001147983 */ /* 0x000ea20000100800 */
[----:B------:R-:W-:Y:S02]  /*6f30*/  FSEL R4, R4, RZ, P1 ;  /* 0x000000ff04047208 */ /* 0x000fe40000800000 */
[----:B------:R-:W-:Y:S01]  /*6f40*/  FSEL R5, R5, 1.875, P1 ;  /* 0x3ff0000005057808 */ /* 0x000fe20000800000 */
[----:B------:R-:W2:Y:S04]  /*6f50*/  LDL R21, [R1+0x18] ;  /* 0x0000180001157983 */ /* 0x000ea80000100800 */
[----:B------:R-:W2:Y:S01]  /*6f60*/  LDL R2, [R1] ;  /* 0x0000000001027983 */ /* 0x000ea20000100800 */
[----:B------:R-:W-:-:S03]  /*6f70*/  DFMA R4, R22, R4, R16 ;  /* 0x000000041604722b */ /* 0x000fc60000000010 */
[----:B------:R-:W2:Y:S04]  /*6f80*/  LDL R16, [R1+0x4] ;  /* 0x0000040001107983 */ /* 0x000ea80000100800 */
[----:B------:R-:W2:Y:S04]  /*6f90*/  LDL R17, [R1+0x8] ;  /* 0x0000080001117983 */ /* 0x000ea80000100800 */
[----:B------:R-:W2:Y:S04]  /*6fa0*/  LDL R18, [R1+0xc] ;  /* 0x00000c0001127983 */ /* 0x000ea80000100800 */
[----:B------:R-:W2:Y:S04]  /*6fb0*/  LDL R19, [R1+0x10] ;  /* 0x0000100001137983 */ /* 0x000ea80000100800 */
[----:B------:R-:W2:Y:S04]  /*6fc0*/  LDL R22, [R1+0x1c] ;  /* 0x00001c0001167983 */ /* 0x000ea80000100800 */
[----:B------:R0:W2:Y:S02]  /*6fd0*/  LDL R23, [R1+0x20] ;  /* 0x0000200001177983 */ /* 0x0000a40000100800 */
[----:B0-----:R-:W-:Y:S01]  /*6fe0*/  VIADD R1, R1, 0x28 ;  /* 0x0000002801017836 */ /* 0x001fe20000000000 */
[----:B--2---:R-:W-:Y:S06]  /*6ff0*/  RET.REL.NODEC R20 `(_Z30action_latticeconf_synchronousPd21metropolis_parametersS_) ;  /* 0xffffff9014007950 */ /* 0x004fec0003c3ffff */
        .weak           $__internal_0_$__cuda_sm20_div_rn_f64_full
        .type           $__internal_0_$__cuda_sm20_div_rn_f64_full,@function
        .size           $__internal_0_$__cuda_sm20_div_rn_f64_full,($_Z30action_latticeconf_synchronousPd21metropolis_parametersS_$__internal_accurate_pow - $__internal_0_$__cuda_sm20_div_rn_f64_full)
$__internal_0_$__cuda_sm20_div_rn_f64_full:
[C---:B------:R-:W-:Y:S01]  /*7000*/  FSETP.GEU.AND P0, PT, |R5|.reuse, 1.469367938527859385e-39, PT ;  /* 0x001000000500780b */ /* 0x040fe20003f0e200 */
[----:B------:R-:W-:Y:S01]  /*7010*/  IMAD.MOV.U32 R8, RZ, RZ, 0x1 ;  /* 0x00000001ff087424 */ /* 0x000fe200078e00ff */
[----:B------:R-:W-:Y:S01]  /*7020*/  LOP3.LUT R34, R5, 0x800fffff, RZ, 0xc0, !PT ;  /* 0x800fffff05227812 */ /* 0x000fe200078ec0ff */
[----:B------:R-:W-:Y:S01]  /*7030*/  IMAD.MOV.U32 R32, RZ, RZ, R6 ;  /* 0x000000ffff207224 */ /* 0x000fe200078e0006 */
[C---:B------:R-:W-:Y:S01]  /*7040*/  FSETP.GEU.AND P1, PT, |R7|.reuse, 1.469367938527859385e-39, PT ;  /* 0x001000000700780b */ /* 0x040fe20003f2e200 */
[----:B------:R-:W-:Y:S01]  /*7050*/  BSSY.RECONVERGENT B0, `(.L_x_76) ;  /* 0x0000052000007945 */ /* 0x000fe20003800200 */
[----:B------:R-:W-:Y:S01]  /*7060*/  LOP3.LUT R35, R34, 0x3ff00000, RZ, 0xfc, !PT ;  /* 0x3ff0000022237812 */ /* 0x000fe200078efcff */
[----:B------:R-:W-:Y:S01]  /*7070*/  IMAD.MOV.U32 R34, RZ, RZ, R4 ;  /* 0x000000ffff227224 */ /* 0x000fe200078e0004 */
[----:B------:R-:W-:Y:S02]  /*7080*/  LOP3.LUT R3, R7, 0x7ff00000, RZ, 0xc0, !PT ;  /* 0x7ff0000007037812 */ /* 0x000fe400078ec0ff */
[----:B------:R-:W-:-:S03]  /*7090*/  LOP3.LUT R14, R5, 0x7ff00000, RZ, 0xc0, !PT ;  /* 0x7ff00000050e7812 */ /* 0x000fc600078ec0ff */
[----:B------:R-:W-:Y:S01]  /*70a0*/  @!P0 DMUL R34, R4, 8.98846567431157953865e+307 ;  /* 0x7fe0000004228828 */ /* 0x000fe20000000000 */
[----:B------:R-:W-:Y:S01]  /*70b0*/  ISETP.GE.U32.AND P3, PT, R3, R14, PT ;  /* 0x0000000e0300720c */ /* 0x000fe20003f66070 */
[----:B------:R-:W-:Y:S02]  /*70c0*/  IMAD.MOV.U32 R13, RZ, RZ, R3 ;  /* 0x000000ffff0d7224 */ /* 0x000fe400078e0003 */
[----:B------:R-:W-:Y:S02]  /*70d0*/  @!P1 LOP3.LUT R0, R5, 0x7ff00000, RZ, 0xc0, !PT ;  /* 0x7ff0000005009812 */ /* 0x000fe400078ec0ff */
[----:B------:R-:W0:Y:S02]  /*70e0*/  MUFU.RCP64H R9, R35 ;  /* 0x0000002300097308 */ /* 0x000e240000001800 */
[----:B------:R-:W-:Y:S01]  /*70f0*/  @!P1 ISETP.GE.U32.AND P2, PT, R3, R0, PT ;  /* 0x000000000300920c */ /* 0x000fe20003f46070 */
[----:B------:R-:W-:Y:S01]  /*7100*/  IMAD.MOV.U32 R0, RZ, RZ, 0x1ca00000 ;  /* 0x1ca00000ff007424 */ /* 0x000fe200078e00ff */
[----:B------:R-:W-:-:S04]  /*7110*/  @!P0 LOP3.LUT R14, R35, 0x7ff00000, RZ, 0xc0, !PT ;  /* 0x7ff00000230e8812 */ /* 0x000fc800078ec0ff */
[----:B------:R-:W-:-:S04]  /*7120*/  SEL R33, R0, 0x63400000, !P3 ;  /* 0x6340000000217807 */ /* 0x000fc80005800000 */
[----:B------:R-:W-:Y:S01]  /*7130*/  LOP3.LUT R33, R33, 0x800fffff, R7, 0xf8, !PT ;  /* 0x800fffff21217812 */ /* 0x000fe200078ef807 */
[----:B0-----:R-:W-:-:S08]  /*7140*/  DFMA R20, R8, -R34, 1 ;  /* 0x3ff000000814742b */ /* 0x001fd00000000822 */
[----:B------:R-:W-:-:S08]  /*7150*/  DFMA R20, R20, R20, R20 ;  /* 0x000000141414722b */ /* 0x000fd00000000014 */
[----:B------:R-:W-:Y:S01]  /*7160*/  DFMA R20, R8, R20, R8 ;  /* 0x000000140814722b */ /* 0x000fe20000000008 */
[----:B------:R-:W-:-:S04]  /*7170*/  @!P1 SEL R9, R0, 0x63400000, !P2 ;  /* 0x6340000000099807 */ /* 0x000fc80005000000 */
[----:B------:R-:W-:-:S03]  /*7180*/  @!P1 LOP3.LUT R8, R9, 0x80000000, R7, 0xf8, !PT ;  /* 0x8000000009089812 */ /* 0x000fc600078ef807 */
[----:B------:R-:W-:Y:S01]  /*7190*/  DFMA R10, R20, -R34, 1 ;  /* 0x3ff00000140a742b */ /* 0x000fe20000000822 */
[----:B------:R-:W-:Y:S01]  /*71a0*/  @!P1 LOP3.LUT R9, R8, 0x100000, RZ, 0xfc, !PT ;  /* 0x0010000008099812 */ /* 0x000fe200078efcff */
[----:B------:R-:W-:-:S06]  /*71b0*/  @!P1 IMAD.MOV.U32 R8, RZ, RZ, RZ ;  /* 0x000000ffff089224 */ /* 0x000fcc00078e00ff */
[----:B------:R-:W-:Y:S02]  /*71c0*/  DFMA R10, R20, R10, R20 ;  /* 0x0000000a140a722b */ /* 0x000fe40000000014 */
[----:B------:R-:W-:Y:S01]  /*71d0*/  @!P1 DFMA R32, R32, 2, -R8 ;  /* 0x400000002020982b */ /* 0x000fe20000000808 */
[----:B------:R-:W-:-:S07]  /*71e0*/  VIADD R20, R14, 0xffffffff ;  /* 0xffffffff0e147836 */ /* 0x000fce0000000000 */
[----:B------:R-:W-:Y:S02]  /*71f0*/  DMUL R8, R10, R32 ;  /* 0x000000200a087228 */ /* 0x000fe40000000000 */
[----:B------:R-:W-:-:S05]  /*7200*/  @!P1 LOP3.LUT R13, R33, 0x7ff00000, RZ, 0xc0, !PT ;  /* 0x7ff00000210d9812 */ /* 0x000fca00078ec0ff */
[----:B------:R-:W-:Y:S01]  /*7210*/  VIADD R15, R13, 0xffffffff ;  /* 0xffffffff0d0f7836 */ /* 0x000fe20000000000 */
[----:B------:R-:W-:-:S04]  /*7220*/  DFMA R40, R8, -R34, R32 ;  /* 0x800000220828722b */ /* 0x000fc80000000020 */
[----:B------:R-:W-:-:S04]  /*7230*/  ISETP.GT.U32.AND P0, PT, R15, 0x7feffffe, PT ;  /* 0x7feffffe0f00780c */ /* 0x000fc80003f04070 */
[----:B------:R-:W-:Y:S01]  /*7240*/  ISETP.GT.U32.OR P0, PT, R20, 0x7feffffe, P0 ;  /* 0x7feffffe1400780c */ /* 0x000fe20000704470 */
[----:B------:R-:W-:-:S12]  /*7250*/  DFMA R40, R10, R40, R8 ;  /* 0x000000280a28722b */ /* 0x000fd80000000008 */
[----:B------:R-:W-:Y:S05]  /*7260*/  @P0 BRA `(.L_x_77) ;  /* 0x00000000006c0947 */ /* 0x000fea0003800000 */
[----:B------:R-:W-:-:S04]  /*7270*/  LOP3.LUT R8, R5, 0x7ff00000, RZ, 0xc0, !PT ;  /* 0x7ff0000005087812 */ /* 0x000fc800078ec0ff */
[CC--:B------:R-:W-:Y:S02]  /*7280*/  VIADDMNMX R6, R3.reuse, -R8.reuse, 0xb9600000, !PT ;  /* 0xb960000003067446 */ /* 0x0c0fe40007800908 */
[----:B------:R-:W-:Y:S02]  /*7290*/  ISETP.GE.U32.AND P0, PT, R3, R8, PT ;  /* 0x000000080300720c */ /* 0x000fe40003f06070 */
[----:B------:R-:W-:Y:S02]  /*72a0*/  VIMNMX R6, PT, PT, R6, 0x46a00000, PT ;  /* 0x46a0000006067848 */ /* 0x000fe40003fe0100 */
[----:B------:R-:W-:-:S05]  /*72b0*/  SEL R3, R0, 0x63400000, !P0 ;  /* 0x6340000000037807 */ /* 0x000fca0004000000 */
[----:B------:R-:W-:Y:S02]  /*72c0*/  IMAD.IADD R0, R6, 0x1, -R3 ;  /* 0x0000000106007824 */ /* 0x000fe400078e0a03 */
[----:B------:R-:W-:Y:S02]  /*72d0*/  IMAD.MOV.U32 R6, RZ, RZ, RZ ;  /* 0x000000ffff067224 */ /* 0x000fe400078e00ff */
[----:B------:R-:W-:-:S06]  /*72e0*/  VIADD R7, R0, 0x7fe00000 ;  /* 0x7fe0000000077836 */ /* 0x000fcc0000000000 */
[----:B------:R-:W-:-:S10]  /*72f0*/  DMUL R8, R40, R6 ;  /* 0x0000000628087228 */ /* 0x000fd40000000000 */
[----:B------:R-:W-:-:S13]  /*7300*/  FSETP.GTU.AND P0, PT, |R9|, 1.469367938527859385e-39, PT ;  /* 0x001000000900780b */ /* 0x000fda0003f0c200 */
[----:B------:R-:W-:Y:S05]  /*7310*/  @P0 BRA `(.L_x_78) ;  /* 0x0000000000940947 */ /* 0x000fea0003800000 */
[----:B------:R-:W-:Y:S01]  /*7320*/  DFMA R32, R40, -R34, R32 ;  /* 0x800000222820722b */ /* 0x000fe20000000020 */
[----:B------:R-:W-:-:S09]  /*7330*/  IMAD.MOV.U32 R6, RZ, RZ, RZ ;  /* 0x000000ffff067224 */ /* 0x000fd200078e00ff */
[C---:B------:R-:W-:Y:S02]  /*7340*/  FSETP.NEU.AND P0, PT, R33.reuse, RZ, PT ;  /* 0x000000ff2100720b */ /* 0x040fe40003f0d000 */
[----:B------:R-:W-:-:S04]  /*7350*/  LOP3.LUT R3, R33, 0x80000000, R5, 0x48, !PT ;  /* 0x8000000021037812 */ /* 0x000fc800078e4805 */
[----:B------:R-:W-:-:S07]  /*7360*/  LOP3.LUT R7, R3, R7, RZ, 0xfc, !PT ;  /* 0x0000000703077212 */ /* 0x000fce00078efcff */
[----:B------:R-:W-:Y:S05]  /*7370*/  @!P0 BRA `(.L_x_78) ;  /* 0x00000000007c8947 */ /* 0x000fea0003800000 */
[----:B------:R-:W-:Y:S01]  /*7380*/  IMAD.MOV R5, RZ, RZ, -R0 ;  /* 0x000000ffff057224 */ /* 0x000fe200078e0a00 */
[----:B------:R-:W-:Y:S01]  /*7390*/  DMUL.RP R6, R40, R6 ;  /* 0x0000000628067228 */ /* 0x000fe20000008000 */
[----:B------:R-:W-:-:S06]  /*73a0*/  IMAD.MOV.U32 R4, RZ, RZ, RZ ;  /* 0x000000ffff047224 */ /* 0x000fcc00078e00ff */
[----:B------:R-:W-:-:S03]  /*73b0*/  DFMA R4, R8, -R4, R40 ;  /* 0x800000040804722b */ /* 0x000fc60000000028 */
[----:B------:R-:W-:-:S03]  /*73c0*/  LOP3.LUT R3, R7, R3, RZ, 0x3c, !PT ;  /* 0x0000000307037212 */ /* 0x000fc600078e3cff */
[----:B------:R-:W-:-:S04]  /*73d0*/  IADD3 R4, PT, PT, -R0, -0x43300000, RZ ;  /* 0xbcd0000000047810 */ /* 0x000fc80007ffe1ff */
[----:B------:R-:W-:-:S04]  /*73e0*/  FSETP.NEU.AND P0, PT, |R5|, R4, PT ;  /* 0x000000040500720b */ /* 0x000fc80003f0d200 */
[----:B------:R-:W-:Y:S02]  /*73f0*/  FSEL R8, R6, R8, !P0 ;  /* 0x0000000806087208 */ /* 0x000fe40004000000 */
[----:B------:R-:W-:Y:S01]  /*7400*/  FSEL R9, R3, R9, !P0 ;  /* 0x0000000903097208 */ /* 0x000fe20004000000 */
[----:B------:R-:W-:Y:S06]  /*7410*/  BRA `(.L_x_78) ;  /* 0x0000000000547947 */ /* 0x000fec0003800000 */
.L_x_77:
[----:B------:R-:W-:-:S14]  /*7420*/  DSETP.NAN.AND P0, PT, R6, R6, PT ;  /* 0x000000060600722a */ /* 0x000fdc0003f08000 */
[----:B------:R-:W-:Y:S05]  /*7430*/  @P0 BRA `(.L_x_79) ;  /* 0x0000000000440947 */ /* 0x000fea0003800000 */
[----:B------:R-:W-:-:S14]  /*7440*/  DSETP.NAN.AND P0, PT, R4, R4, PT ;  /* 0x000000040400722a */ /* 0x000fdc0003f08000 */
[----:B------:R-:W-:Y:S05]  /*7450*/  @P0 BRA `(.L_x_80) ;  /* 0x0000000000300947 */ /* 0x000fea0003800000 */
[----:B------:R-:W-:Y:S01]  /*7460*/  ISETP.NE.AND P0, PT, R13, R14, PT ;  /* 0x0000000e0d00720c */ /* 0x000fe20003f05270 */
[----:B------:R-:W-:Y:S02]  /*7470*/  IMAD.MOV.U32 R8, RZ, RZ, 0x0 ;  /* 0x00000000ff087424 */ /* 0x000fe400078e00ff */
[----:B------:R-:W-:-:S10]  /*7480*/  IMAD.MOV.U32 R9, RZ, RZ, -0x80000 ;  /* 0xfff80000ff097424 */ /* 0x000fd400078e00ff */
[----:B------:R-:W-:Y:S05]  /*7490*/  @!P0 BRA `(.L_x_78) ;  /* 0x0000000000348947 */ /* 0x000fea0003800000 */
[----:B------:R-:W-:Y:S02]  /*74a0*/  ISETP.NE.AND P0, PT, R13, 0x7ff00000, PT ;  /* 0x7ff000000d00780c */ /* 0x000fe40003f05270 */
[----:B------:R-:W-:Y:S02]  /*74b0*/  LOP3.LUT R9, R7, 0x80000000, R5, 0x48, !PT ;  /* 0x8000000007097812 */ /* 0x000fe400078e4805 */
[----:B------:R-:W-:-:S13]  /*74c0*/  ISETP.EQ.OR P0, PT, R14, RZ, !P0 ;  /* 0x000000ff0e00720c */ /* 0x000fda0004702670 */
[----:B------:R-:W-:Y:S01]  /*74d0*/  @P0 LOP3.LUT R0, R9, 0x7ff00000, RZ, 0xfc, !PT ;  /* 0x7ff0000009000812 */ /* 0x000fe200078efcff */
[----:B------:R-:W-:Y:S02]  /*74e0*/  @!P0 IMAD.MOV.U32 R8, RZ, RZ, RZ ;  /* 0x000000ffff088224 */ /* 0x000fe400078e00ff */
[----:B------:R-:W-:Y:S02]  /*74f0*/  @P0 IMAD.MOV.U32 R8, RZ, RZ, RZ ;  /* 0x000000ffff080224 */ /* 0x000fe400078e00ff */
[----:B------:R-:W-:Y:S01]  /*7500*/  @P0 IMAD.MOV.U32 R9, RZ, RZ, R0 ;  /* 0x000000ffff090224 */ /* 0x000fe200078e0000 */
[----:B------:R-:W-:Y:S06]  /*7510*/  BRA `(.L_x_78) ;  /* 0x0000000000147947 */ /* 0x000fec0003800000 */
.L_x_80:
[----:B------:R-:W-:Y:S01]  /*7520*/  LOP3.LUT R9, R5, 0x80000, RZ, 0xfc, !PT ;  /* 0x0008000005097812 */ /* 0x000fe200078efcff */
[----:B------:R-:W-:Y:S01]  /*7530*/  IMAD.MOV.U32 R8, RZ, RZ, R4 ;  /* 0x000000ffff087224 */ /* 0x000fe200078e0004 */
[----:B------:R-:W-:Y:S06]  /*7540*/  BRA `(.L_x_78) ;  /* 0x0000000000087947 */ /* 0x000fec0003800000 */
.L_x_79:
[----:B------:R-:W-:Y:S01]  /*7550*/  LOP3.LUT R9, R7, 0x80000, RZ, 0xfc, !PT ;  /* 0x0008000007097812 */ /* 0x000fe200078efcff */
[----:B------:R-:W-:-:S07]  /*7560*/  IMAD.MOV.U32 R8, RZ, RZ, R6 ;  /* 0x000000ffff087224 */ /* 0x000fce00078e0006 */
.L_x_78:
[----:B------:R-:W-:Y:S05]  /*7570*/  BSYNC.RECONVERGENT B0 ;  /* 0x0000000000007941 */ /* 0x000fea0003800200 */
.L_x_76:
[----:B------:R-:W-:-:S04]  /*7580*/  IMAD.MOV.U32 R13, RZ, RZ, 0x0 ;  /* 0x00000000ff0d7424 */ /* 0x000fc800078e00ff */
[----:B------:R-:W-:Y:S05]  /*7590*/  RET.REL.NODEC R12 `(_Z30action_latticeconf_synchronousPd21metropolis_parametersS_) ;  /* 0xffffff880c987950 */ /* 0x000fea0003c3ffff */
        .type           $_Z30action_latticeconf_synchronousPd21metropolis_parametersS_$__internal_accurate_pow,@function
        .size           $_Z30action_latticeconf_synchronousPd21metropolis_parametersS_$__internal_accurate_pow,(.L_x_155 - $_Z30action_latticeconf_synchronousPd21metropolis_parametersS_$__internal_accurate_pow)
$_Z30action_latticeconf_synchronousPd21metropolis_parametersS_$__internal_accurate_pow:
[----:B------:R-:W-:Y:S02]  /*75a0*/  VIADD R1, R1, 0xffffffc8 ;  /* 0xffffffc801017836 */ /* 0x000fe40000000000 */
[----:B------:R-:W-:-:S03]  /*75b0*/  IMAD.MOV.U32 R3, RZ, RZ, R5 ;  /* 0x000000ffff037224 */ /* 0x000fc600078e0005 */
[----:B------:R-:W-:Y:S04]  /*75c0*/  STL [R1+0x30], R29 ;  /* 0x0000301d01007387 */ /* 0x000fe80000100800 */
        /* <DEDUP_REMOVED lines=11> */
[----:B------:R0:W-:Y:S02]  /*7680*/  STL [R1], R2 ;  /* 0x0000000201007387 */ /* 0x0001e40000100800 */
[----:B0-----:R-:W-:Y:S01]  /*7690*/  IMAD.MOV.U32 R2, RZ, RZ, R4 ;  /* 0x000000ffff027224 */ /* 0x001fe200078e0004 */
[----:B------:R-:W-:Y:S01]  /*76a0*/  ISETP.GT.U32.AND P0, PT, R3, 0xfffff, PT ;  /* 0x000fffff0300780c */ /* 0x000fe20003f04070 */
[----:B------:R-:W-:Y:S01]  /*76b0*/  IMAD.MOV.U32 R0, RZ, RZ, R3 ;  /* 0x000000ffff007224 */ /* 0x000fe200078e0003 */
[----:B------:R-:W-:Y:S01]  /*76c0*/  UMOV UR4, 0x7d2cafe2 ;  /* 0x7d2cafe200047882 */ /* 0x000fe20000000000 */
[----:B------:R-:W-:Y:S01]  /*76d0*/  IMAD.MOV.U32 R12, RZ, RZ, RZ ;  /* 0x000000ffff0c7224 */ /* 0x000fe200078e00ff */
[----:B------:R-:W-:Y:S01]  /*76e0*/  UMOV UR5, 0x3eb0f5ff ;  /* 0x3eb0f5ff00057882 */ /* 0x000fe20000000000 */
[----:B------:R-:W-:Y:S01]  /*76f0*/  IMAD.MOV.U32 R16, RZ, RZ, 0x41ad3b5a ;  /* 0x41ad3b5aff107424 */ /* 0x000fe200078e00ff */
[----:B------:R-:W-:Y:S01]  /*7700*/  UMOV UR6, 0x3b39803f ;  /* 0x3b39803f00067882 */ /* 0x000fe20000000000 */
[----:B------:R-:W-:Y:S01]  /*7710*/  IMAD.MOV.U32 R17, RZ, RZ, 0x3ed0f5d2 ;  /* 0x3ed0f5d2ff117424 */ /* 0x000fe200078e00ff */
[----:B------:R-:W-:Y:S01]  /*7720*/  UMOV UR7, 0x3c7abc9e ;  /* 0x3c7abc9e00077882 */ /* 0x000fe20000000000 */
[----:B------:R-:W-:Y:S04]  /*7730*/  BSSY.RECONVERGENT B0, `(.L_x_81) ;  /* 0x000009e000007945 */ /* 0x000fe80003800200 */
[----:B------:R-:W-:-:S10]  /*7740*/  @!P0 DMUL R28, R2, 1.80143985094819840000e+16 ;  /* 0x43500000021c8828 */ /* 0x000fd40000000000 */
[----:B------:R-:W-:Y:S02]  /*7750*/  @!P0 IMAD.MOV.U32 R0, RZ, RZ, R29 ;  /* 0x000000ffff008224 */ /* 0x000fe400078e001d */
[----:B------:R-:W-:-:S03]  /*7760*/  @!P0 IMAD.MOV.U32 R2, RZ, RZ, R28 ;  /* 0x000000ffff028224 */ /* 0x000fc600078e001c */
[----:B------:R-:W-:Y:S01]  /*7770*/  LOP3.LUT R0, R0, 0x800fffff, RZ, 0xc0, !PT ;  /* 0x800fffff00007812 */ /* 0x000fe200078ec0ff */
[----:B------:R-:W-:Y:S01]  /*7780*/  IMAD.MOV.U32 R4, RZ, RZ, R2 ;  /* 0x000000ffff047224 */ /* 0x000fe200078e0002 */
[----:B------:R-:W-:Y:S02]  /*7790*/  SHF.R.U32.HI R2, RZ, 0x14, R3 ;  /* 0x00000014ff027819 */ /* 0x000fe40000011603 */
[----:B------:R-:W-:Y:S01]  /*77a0*/  LOP3.LUT R5, R0, 0x3ff00000, RZ, 0xfc, !PT ;  /* 0x3ff0000000057812 */ /* 0x000fe200078efcff */
[----:B------:R-:W-:Y:S01]  /*77b0*/  IMAD.SHL.U32 R0, R7, 0x2, RZ ;  /* 0x0000000207007824 */ /* 0x000fe200078e00ff */
[----:B------:R-:W-:Y:S02]  /*77c0*/  @!P0 LEA.HI R2, R29, 0xffffffca, RZ, 0xc ;  /* 0xffffffca1d028811 */ /* 0x000fe400078f60ff */
[----:B------:R-:W-:Y:S02]  /*77d0*/  ISETP.GE.U32.AND P1, PT, R5, 0x3ff6a09f, PT ;  /* 0x3ff6a09f0500780c */ /* 0x000fe40003f26070 */
[----:B------:R-:W-:Y:S01]  /*77e0*/  ISETP.GT.U32.AND P0, PT, R0, -0x2000001, PT ;  /* 0xfdffffff0000780c */ /* 0x000fe20003f04070 */
[----:B------:R-:W-:-:S10]  /*77f0*/  VIADD R3, R2, 0xfffffc01 ;  /* 0xfffffc0102037836 */ /* 0x000fd40000000000 */
[----:B------:R-:W-:Y:S02]  /*7800*/  @P1 VIADD R9, R5, 0xfff00000 ;  /* 0xfff0000005091836 */ /* 0x000fe40000000000 */
[----:B------:R-:W-:Y:S01]  /*7810*/  @P1 VIADD R3, R2, 0xfffffc02 ;  /* 0xfffffc0202031836 */ /* 0x000fe20000000000 */
[----:B------:R-:W-:Y:S01]  /*7820*/  @P0 LOP3.LUT R7, R7, 0xff0fffff, RZ, 0xc0, !PT ;  /* 0xff0fffff07070812 */ /* 0x000fe200078ec0ff */
[----:B------:R-:W-:-:S03]  /*7830*/  @P1 IMAD.MOV.U32 R5, RZ, RZ, R9 ;  /* 0x000000ffff051224 */ /* 0x000fc600078e0009 */
[----:B------:R-:W-:Y:S01]  /*7840*/  LOP3.LUT R2, R3, 0x80000000, RZ, 0x3c, !PT ;  /* 0x8000000003027812 */ /* 0x000fe200078e3cff */
[----:B------:R-:W-:Y:S02]  /*7850*/  IMAD.MOV.U32 R3, RZ, RZ, 0x43300000 ;  /* 0x43300000ff037424 */ /* 0x000fe400078e00ff */
[----:B------:R-:W-:-:S06]  /*7860*/  DADD R10, R4, 1 ;  /* 0x3ff00000040a7429 */ /* 0x000fcc0000000000 */
[----:B------:R-:W0:Y:S02]  /*7870*/  MUFU.RCP64H R13, R11 ;  /* 0x0000000b000d7308 */ /* 0x000e240000001800 */
[----:B0-----:R-:W-:-:S08]  /*7880*/  DFMA R8, -R10, R12, 1 ;  /* 0x3ff000000a08742b */ /* 0x001fd0000000010c */
[----:B------:R-:W-:Y:S02]  /*7890*/  DFMA R14, R8, R8, R8 ;  /* 0x00000008080e722b */ /* 0x000fe40000000008 */
[----:B------:R-:W-:-:S06]  /*78a0*/  DADD R8, R4, -1 ;  /* 0xbff0000004087429 */ /* 0x000fcc0000000000 */
[----:B------:R-:W-:-:S08]  /*78b0*/  DFMA R14, R12, R14, R12 ;  /* 0x0000000e0c0e722b */ /* 0x000fd0000000000c */
[----:B------:R-:W-:-:S08]  /*78c0*/  DMUL R4, R8, R14 ;  /* 0x0000000e08047228 */ /* 0x000fd00000000000 */
[----:B------:R-:W-:-:S08]  /*78d0*/  DFMA R4, R8, R14, R4 ;  /* 0x0000000e0804722b */ /* 0x000fd00000000004 */
[CC--:B------:R-:W-:Y:S02]  /*78e0*/  DMUL R12, R4.reuse, R4.reuse ;  /* 0x00000004040c7228 */ /* 0x0c0fe40000000000 */
[----:B------:R-:W-:-:S06]  /*78f0*/  DMUL R24, R4, R4 ;  /* 0x0000000404187228 */ /* 0x000fcc0000000000 */
[----:B------:R-:W-:Y:S01]  /*7900*/  DFMA R10, R12, UR4, R16 ;  /* 0x000000040c0a7c2b */ /* 0x000fe20008000010 */
[----:B------:R-:W-:Y:S01]  /*7910*/  UMOV UR4, 0x75488a3f ;  /* 0x75488a3f00047882 */ /* 0x000fe20000000000 */
[----:B------:R-:W-:Y:S01]  /*7920*/  UMOV UR5, 0x3ef3b20a ;  /* 0x3ef3b20a00057882 */ /* 0x000fe20000000000 */
[----:B------:R-:W-:Y:S02]  /*7930*/  DADD R16, R8, -R4 ;  /* 0x0000000008107229 */ /* 0x000fe40000000804 */
[----:B------:R-:W-:-:S03]  /*7940*/  DMUL R26, R4, R24 ;  /* 0x00000018041a7228 */ /* 0x000fc60000000000 */
[----:B------:R-:W-:Y:S01]  /*7950*/  DFMA R10, R12, R10, UR4 ;  /* 0x000000040c0a7e2b */ /* 0x000fe2000800000a */
[----:B------:R-:W-:Y:S01]  /*7960*/  UMOV UR4, 0xe4faecd5 ;  /* 0xe4faecd500047882 */ /* 0x000fe20000000000 */
[----:B------:R-:W-:Y:S01]  /*7970*/  UMOV UR5, 0x3f1745cd ;  /* 0x3f1745cd00057882 */ /* 0x000fe20000000000 */
[----:B------:R-:W-:-:S05]  /*7980*/  DADD R16, R16, R16 ;  /* 0x0000000010107229 */ /* 0x000fca0000000010 */
[----:B------:R-:W-:Y:S01]  /*7990*/  DFMA R10, R12, R10, UR4 ;  /* 0x000000040c0a7e2b */ /* 0x000fe2000800000a */
[----:B------:R-:W-:Y:S01]  /*79a0*/  UMOV UR4, 0x258a578b ;  /* 0x258a578b00047882 */ /* 0x000fe20000000000 */
[----:B------:R-:W-:Y:S01]  /*79b0*/  UMOV UR5, 0x3f3c71c7 ;  /* 0x3f3c71c700057882 */ /* 0x000fe20000000000 */
[----:B------:R-:W-:-:S05]  /*79c0*/  DFMA R16, R8, -R4, R16 ;  /* 0x800000040810722b */ /* 0x000fca0000000010 */
[----:B------:R-:W-:Y:S01]  /*79d0*/  DFMA R10, R12, R10, UR4 ;  /* 0x000000040c0a7e2b */ /* 0x000fe2000800000a */
[----:B------:R-:W-:Y:S01]  /*79e0*/  UMOV UR4, 0x9242b910 ;  /* 0x9242b91000047882 */ /* 0x000fe20000000000 */
[----:B------:R-:W-:Y:S01]  /*79f0*/  UMOV UR5, 0x3f624924 ;  /* 0x3f62492400057882 */ /* 0x000fe20000000000 */
[----:B------:R-:W-:Y:S02]  /*7a00*/  DMUL R16, R14, R16 ;  /* 0x000000100e107228 */ /* 0x000fe40000000000 */
[----:B------:R-:W-:-:S03]  /*7a10*/  DFMA R14, R4, R24, -R26 ;  /* 0x00000018040e722b */ /* 0x000fc6000000081a */
[----:B------:R-:W-:Y:S01]  /*7a20*/  DFMA R10, R12, R10, UR4 ;  /* 0x000000040c0a7e2b */ /* 0x000fe2000800000a */
[----:B------:R-:W-:Y:S01]  /*7a30*/  UMOV UR4, 0x99999dfb ;  /* 0x99999dfb00047882 */ /* 0x000fe20000000000 */
[----:B------:R-:W-:-:S03]  /*7a40*/  UMOV UR5, 0x3f899999 ;  /* 0x3f89999900057882 */ /* 0x000fc60000000000 */
[----:B------:R-:W-:-:S03]  /*7a50*/  DFMA R14, R16, R24, R14 ;  /* 0x00000018100e722b */ /* 0x000fc6000000000e */
[----:B------:R-:W-:Y:S01]  /*7a60*/  DFMA R10, R12, R10, UR4 ;  /* 0x000000040c0a7e2b */ /* 0x000fe2000800000a */
[----:B------:R-:W-:Y:S01]  /*7a70*/  UMOV UR4, 0x55555555 ;  /* 0x5555555500047882 */ /* 0x000fe20000000000 */
[----:B------:R-:W-:-:S06]  /*7a80*/  UMOV UR5, 0x3fb55555 ;  /* 0x3fb5555500057882 */ /* 0x000fcc0000000000 */
[----:B------:R-:W-:-:S08]  /*7a90*/  DFMA R18, R12, R10, UR4 ;  /* 0x000000040c127e2b */ /* 0x000fd0000800000a */
[----:B------:R-:W-:Y:S01]  /*7aa0*/  DADD R22, -R18, UR4 ;  /* 0x0000000412167e29 */ /* 0x000fe20008000100 */
[----:B------:R-:W-:Y:S01]  /*7ab0*/  UMOV UR4, 0xb9e7b0 ;  /* 0x00b9e7b000047882 */ /* 0x000fe20000000000 */
[----:B------:R-:W-:-:S06]  /*7ac0*/  UMOV UR5, 0x3c46a4cb ;  /* 0x3c46a4cb00057882 */ /* 0x000fcc0000000000 */
[----:B------:R-:W-:Y:S02]  /*7ad0*/  DFMA R22, R12, R10, R22 ;  /* 0x0000000a0c16722b */ /* 0x000fe40000000016 */
[----:B------:R-:W-:Y:S01]  /*7ae0*/  DFMA R10, R4, R4, -R24 ;  /* 0x00000004040a722b */ /* 0x000fe20000000818 */
[----:B------:R-:W-:Y:S02]  /*7af0*/  VIADD R13, R17, 0x100000 ;  /* 0x00100000110d7836 */ /* 0x000fe40000000000 */
[----:B------:R-:W-:-:S03]  /*7b00*/  IMAD.MOV.U32 R12, RZ, RZ, R16 ;  /* 0x000000ffff0c7224 */ /* 0x000fc600078e0010 */
[----:B------:R-:W-:Y:S01]  /*7b10*/  DADD R22, R22, -UR4 ;  /* 0x8000000416167e29 */ /* 0x000fe20008000000 */
[----:B------:R-:W-:Y:S01]  /*7b20*/  UMOV UR4, 0x80000000 ;  /* 0x8000000000047882 */ /* 0x000fe20000000000 */
[----:B------:R-:W-:Y:S01]  /*7b30*/  UMOV UR5, 0x43300000 ;  /* 0x4330000000057882 */ /* 0x000fe20000000000 */
[----:B------:R-:W-:-:S05]  /*7b40*/  DFMA R10, R4, R12, R10 ;  /* 0x0000000c040a722b */ /* 0x000fca000000000a */
[----:B------:R-:W-:-:S03]  /*7b50*/  DADD R8, R18, R22 ;  /* 0x0000000012087229 */ /* 0x000fc60000000016 */
[----:B------:R-:W-:-:S05]  /*7b60*/  DFMA R10, R4, R10, R14 ;  /* 0x0000000a040a722b */ /* 0x000fca000000000e */
[----:B------:R-:W-:Y:S02]  /*7b70*/  DMUL R12, R8, R26 ;  /* 0x0000001a080c7228 */ /* 0x000fe40000000000 */
[----:B------:R-:W-:-:S06]  /*7b80*/  DADD R18, R18, -R8 ;  /* 0x0000000012127229 */ /* 0x000fcc0000000808 */
[----:B------:R-:W-:Y:S02]  /*7b90*/  DFMA R14, R8, R26, -R12 ;  /* 0x0000001a080e722b */ /* 0x000fe4000000080c */
[----:B------:R-:W-:-:S06]  /*7ba0*/  DADD R18, R22, R18 ;  /* 0x0000000016127229 */ /* 0x000fcc0000000012 */
[----:B------:R-:W-:-:S08]  /*7bb0*/  DFMA R10, R8, R10, R14 ;  /* 0x0000000a080a722b */ /* 0x000fd0000000000e */
[----:B------:R-:W-:-:S08]  /*7bc0*/  DFMA R10, R18, R26, R10 ;  /* 0x0000001a120a722b */ /* 0x000fd0000000000a */
[----:B------:R-:W-:-:S08]  /*7bd0*/  DADD R8, R12, R10 ;  /* 0x000000000c087229 */ /* 0x000fd0000000000a */
[--C-:B------:R-:W-:Y:S02]  /*7be0*/  DADD R14, R4, R8.reuse ;  /* 0x00000000040e7229 */ /* 0x100fe40000000008 */
[----:B------:R-:W-:-:S06]  /*7bf0*/  DADD R12, R12, -R8 ;  /* 0x000000000c0c7229 */ /* 0x000fcc0000000808 */
[----:B------:R-:W-:Y:S02]  /*7c00*/  DADD R4, R4, -R14 ;  /* 0x0000000004047229 */ /* 0x000fe4000000080e */
[----:B------:R-:W-:-:S06]  /*7c10*/  DADD R12, R10, R12 ;  /* 0x000000000a0c7229 */ /* 0x000fcc000000000c */
[----:B------:R-:W-:Y:S02]  /*7c20*/  DADD R4, R8, R4 ;  /* 0x0000000008047229 */ /* 0x000fe40000000004 */
[----:B------:R-:W-:Y:S01]  /*7c30*/  DADD R8, R2, -UR4 ;  /* 0x8000000402087e29 */ /* 0x000fe20008000000 */
[----:B------:R-:W-:Y:S01]  /*7c40*/  UMOV UR4, 0xfefa39ef ;  /* 0xfefa39ef00047882 */ /* 0x000fe20000000000 */
[----:B------:R-:W-:-:S04]  /*7c50*/  UMOV UR5, 0x3fe62e42 ;  /* 0x3fe62e4200057882 */ /* 0x000fc80000000000 */
[----:B------:R-:W-:-:S08]  /*7c60*/  DADD R4, R12, R4 ;  /* 0x000000000c047229 */ /* 0x000fd00000000004 */
[----:B------:R-:W-:-:S08]  /*7c70*/  DADD R4, R16, R4 ;  /* 0x0000000010047229 */ /* 0x000fd00000000004 */
[----:B------:R-:W-:-:S08]  /*7c80*/  DADD R2, R14, R4 ;  /* 0x000000000e027229 */ /* 0x000fd00000000004 */
[--C-:B------:R-:W-:Y:S02]  /*7c90*/  DFMA R10, R8, UR4, R2.reuse ;  /* 0x00000004080a7c2b */ /* 0x100fe40008000002 */
[----:B------:R-:W-:-:S06]  /*7ca0*/  DADD R14, R14, -R2 ;  /* 0x000000000e0e7229 */ /* 0x000fcc0000000802 */
[----:B------:R-:W-:Y:S02]  /*7cb0*/  DFMA R12, R8, -UR4, R10 ;  /* 0x80000004080c7c2b */ /* 0x000fe4000800000a */
[----:B------:R-:W-:-:S06]  /*7cc0*/  DADD R14, R4, R14 ;  /* 0x00000000040e7229 */ /* 0x000fcc000000000e */
[----:B------:R-:W-:-:S08]  /*7cd0*/  DADD R12, -R2, R12 ;  /* 0x00000000020c7229 */ /* 0x000fd0000000010c */
[----:B------:R-:W-:-:S08]  /*7ce0*/  DADD R12, R14, -R12 ;  /* 0x000000000e0c7229 */ /* 0x000fd0000000080c */
[----:B------:R-:W-:-:S08]  /*7cf0*/  DFMA R12, R8, UR6, R12 ;  /* 0x00000006080c7c2b */ /* 0x000fd0000800000c */
[----:B------:R-:W-:-:S08]  /*7d00*/  DADD R2, R10, R12 ;  /* 0x000000000a027229 */ /* 0x000fd0000000000c */
[----:B------:R-:W-:Y:S02]  /*7d10*/  DADD R10, R10, -R2 ;  /* 0x000000000a0a7229 */ /* 0x000fe40000000802 */
[----:B------:R-:W-:-:S06]  /*7d20*/  DMUL R4, R2, R6 ;  /* 0x0000000602047228 */ /* 0x000fcc0000000000 */
[----:B------:R-:W-:Y:S02]  /*7d30*/  DADD R10, R12, R10 ;  /* 0x000000000c0a7229 */ /* 0x000fe4000000000a */
[----:B------:R-:W-:-:S08]  /*7d40*/  DFMA R2, R2, R6, -R4 ;  /* 0x000000060202722b */ /* 0x000fd00000000804 */
[----:B------:R-:W-:Y:S01]  /*7d50*/  DFMA R2, R10, R6, R2 ;  /* 0x000000060a02722b */ /* 0x000fe20000000002 */
[----:B------:R-:W-:Y:S02]  /*7d60*/  IMAD.MOV.U32 R6, RZ, RZ, 0x652b82fe ;  /* 0x652b82feff067424 */ /* 0x000fe400078e00ff */
[----:B------:R-:W-:-:S05]  /*7d70*/  IMAD.MOV.U32 R7, RZ, RZ, 0x3ff71547 ;  /* 0x3ff71547ff077424 */ /* 0x000fca00078e00ff */
[----:B------:R-:W-:-:S08]  /*7d80*/  DADD R10, R4, R2 ;  /* 0x00000000040a7229 */ /* 0x000fd00000000002 */
[----:B------:R-:W-:Y:S02]  /*7d90*/  DFMA R12, R10, R6, 6.75539944105574400000e+15 ;  /* 0x433800000a0c742b */ /* 0x000fe40000000006 */
[----:B------:R-:W-:Y:S01]  /*7da0*/  FSETP.GEU.AND P0, PT, |R11|, 4.1917929649353027344, PT ;  /* 0x4086232b0b00780b */ /* 0x000fe20003f0e200 */
[----:B------:R-:W-:-:S05]  /*7db0*/  DADD R4, R4, -R10 ;  /* 0x0000000004047229 */ /* 0x000fca000000080a */
[----:B------:R-:W-:-:S08]  /*7dc0*/  DADD R6, R12, -6.75539944105574400000e+15 ;  /* 0xc33800000c067429 */ /* 0x000fd00000000000 */
[----:B------:R-:W-:Y:S01]  /*7dd0*/  DFMA R8, R6, -UR4, R10 ;  /* 0x8000000406087c2b */ /* 0x000fe2000800000a */
[----:B------:R-:W-:Y:S01]  /*7de0*/  UMOV UR4, 0x3b39803f ;  /* 0x3b39803f00047882 */ /* 0x000fe20000000000 */
[----:B------:R-:W-:-:S06]  /*7df0*/  UMOV UR5, 0x3c7abc9e ;  /* 0x3c7abc9e00057882 */ /* 0x000fcc0000000000 */
[----:B------:R-:W-:Y:S01]  /*7e00*/  DFMA R8, R6, -UR4, R8 ;  /* 0x8000000406087c2b */ /* 0x000fe20008000008 */
[----:B------:R-:W-:Y:S01]  /*7e10*/  UMOV UR4, 0x69ce2bdf ;  /* 0x69ce2bdf00047882 */ /* 0x000fe20000000000 */
[----:B------:R-:W-:Y:S01]  /*7e20*/  IMAD.MOV.U32 R6, RZ, RZ, -0x35dec16 ;  /* 0xfca213eaff067424 */ /* 0x000fe200078e00ff */
[----:B------:R-:W-:Y:S01]  /*7e30*/  UMOV UR5, 0x3e5ade15 ;  /* 0x3e5ade1500057882 */ /* 0x000fe20000000000 */
[----:B------:R-:W-:-:S06]  /*7e40*/  IMAD.MOV.U32 R7, RZ, RZ, 0x3e928af3 ;  /* 0x3e928af3ff077424 */ /* 0x000fcc00078e00ff */
[----:B------:R-:W-:Y:S01]  /*7e50*/  DFMA R6, R8, UR4, R6 ;  /* 0x0000000408067c2b */ /* 0x000fe20008000006 */
[----:B------:R-:W-:Y:S01]  /*7e60*/  UMOV UR4, 0x62401315 ;  /* 0x6240131500047882 */ /* 0x000fe20000000000 */
[----:B------:R-:W-:-:S06]  /*7e70*/  UMOV UR5, 0x3ec71dee ;  /* 0x3ec71dee00057882 */ /* 0x000fcc0000000000 */
[----:B------:R-:W-:Y:S01]  /*7e80*/  DFMA R6, R8, R6, UR4 ;  /* 0x0000000408067e2b */ /* 0x000fe20008000006 */
        /* <DEDUP_REMOVED lines=20> */
[----:B------:R-:W-:-:S08]  /*7fd0*/  DFMA R6, R8, R6, UR4 ;  /* 0x0000000408067e2b */ /* 0x000fd00008000006 */
[----:B------:R-:W-:-:S08]  /*7fe0*/  DFMA R6, R8, R6, 1 ;  /* 0x3ff000000806742b */ /* 0x000fd00000000006 */
[----:B------:R-:W-:Y:S02]  /*7ff0*/  DFMA R6, R8, R6, 1 ;  /* 0x3ff000000806742b */ /* 0x000fe40000000006 */
[----:B------:R-:W-:-:S08]  /*8000*/  DADD R8, R2, R4 ;  /* 0x0000000002087229 */ /* 0x000fd00000000004 */
[----:B------:R-:W-:Y:S02]  /*8010*/  IMAD R3, R12, 0x100000, R7 ;  /* 0x001000000c037824 */ /* 0x000fe400078e0207 */
[----:B------:R-:W-:Y:S01]  /*8020*/  IMAD.MOV.U32 R2, RZ, RZ, R6 ;  /* 0x000000ffff027224 */ /* 0x000fe200078e0006 */
[----:B------:R-:W-:Y:S06]  /*8030*/  @!P0 BRA `(.L_x_82) ;  /* 0x0000000000348947 */ /* 0x000fec0003800000 */
[----:B------:R-:W-:Y:S01]  /*8040*/  FSETP.GEU.AND P1, PT, |R11|, 4.2275390625, PT ;  /* 0x408748000b00780b */ /* 0x000fe20003f2e200 */
[C---:B------:R-:W-:Y:S02]  /*8050*/  DADD R2, R10.reuse, +INF ;  /* 0x7ff000000a027429 */ /* 0x040fe40000000000 */
[----:B------:R-:W-:-:S08]  /*8060*/  DSETP.GEU.AND P0, PT, R10, RZ, PT ;  /* 0x000000ff0a00722a */ /* 0x000fd00003f0e000 */
[----:B------:R-:W-:Y:S02]  /*8070*/  FSEL R2, R2, RZ, P0 ;  /* 0x000000ff02027208 */ /* 0x000fe40000000000 */
[----:B------:R-:W-:Y:S01]  /*8080*/  @!P1 LEA.HI R0, R12, R12, RZ, 0x1 ;  /* 0x0000000c0c009211 */ /* 0x000fe200078f08ff */
[----:B------:R-:W-:Y:S01]  /*8090*/  @!P1 IMAD.MOV.U32 R4, RZ, RZ, R6 ;  /* 0x000000ffff049224 */ /* 0x000fe200078e0006 */
[----:B------:R-:W-:Y:S01]  /*80a0*/  FSEL R3, R3, RZ, P0 ;  /* 0x000000ff03037208 */ /* 0x000fe20000000000 */
[----:B------:R-:W-:Y:S01]  /*80b0*/  @!P1 IMAD.MOV.U32 R6, RZ, RZ, RZ ;  /* 0x000000ffff069224 */ /* 0x000fe200078e00ff */
[----:B------:R-:W-:-:S05]  /*80c0*/  @!P1 SHF.R.S32.HI R5, RZ, 0x1, R0 ;  /* 0x00000001ff059819 */ /* 0x000fca0000011400 */
[----:B------:R-:W-:Y:S02]  /*80d0*/  @!P1 IMAD.IADD R12, R12, 0x1, -R5 ;  /* 0x000000010c0c9824 */ /* 0x000fe400078e0a05 */
[----:B------:R-:W-:-:S03]  /*80e0*/  @!P1 IMAD R5, R5, 0x100000, R7 ;  /* 0x0010000005059824 */ /* 0x000fc600078e0207 */
[----:B------:R-:W-:-:S06]  /*80f0*/  @!P1 LEA R7, R12, 0x3ff00000, 0x14 ;  /* 0x3ff000000c079811 */ /* 0x000fcc00078ea0ff */
[----:B------:R-:W-:-:S11]  /*8100*/  @!P1 DMUL R2, R4, R6 ;  /* 0x0000000604029228 */ /* 0x000fd60000000000 */
.L_x_82:
[----:B------:R-:W-:Y:S05]  /*8110*/  BSYNC.RECONVERGENT B0 ;  /* 0x0000000000007941 */ /* 0x000fea0003800200 */
.L_x_81:
[----:B------:R-:W-:Y:S01]  /*8120*/  DFMA R4, R8, R2, R2 ;  /* 0x000000020804722b */ /* 0x000fe20000000002 */
[----:B------:R-:W2:Y:S01]  /*8130*/  LDL R16, [R1+0x4] ;  /* 0x0000040001107983 */ /* 0x000ea20000100800 */
[----:B------:R-:W-:-:S03]  /*8140*/  DSETP.NEU.AND P0, PT, |R2|, +INF , PT ;  /* 0x7ff000000200742a */ /* 0x000fc60003f0d200 */
[----:B------:R-:W2:Y:S04]  /*8150*/  LDL R17, [R1+0x8] ;  /* 0x0000080001117983 */ /* 0x000ea80000100800 */
[----:B------:R-:W2:Y:S01]  /*8160*/  LDL R18, [R1+0xc] ;  /* 0x00000c0001127983 */ /* 0x000ea20000100800 */
[----:B------:R-:W-:Y:S02]  /*8170*/  FSEL R4, R2, R4, !P0 ;  /* 0x0000000402047208 */ /* 0x000fe40004000000 */
[----:B------:R-:W-:Y:S01]  /*8180*/  FSEL R5, R3, R5, !P0 ;  /* 0x0000000503057208 */ /* 0x000fe20004000000 */
[----:B------:R-:W2:Y:S04]  /*8190*/  LDL R2, [R1] ;  /* 0x0000000001027983 */ /* 0x000ea80000100800 */
[----:B------:R-:W2:Y:S04]  /*81a0*/  LDL R19, [R1+0x10] ;  /* 0x0000100001137983 */ /* 0x000ea80000100800 */
[----:B------:R-:W2:Y:S04]  /*81b0*/  LDL R22, [R1+0x14] ;  /* 0x0000140001167983 */ /* 0x000ea80000100800 */
[----:B------:R-:W2:Y:S04]  /*81c0*/  LDL R23, [R1+0x18] ;  /* 0x0000180001177983 */ /* 0x000ea80000100800 */
        /* <DEDUP_REMOVED lines=8> */
.L_x_83:
[----:B------:R-:W-:-:S00]  /*8250*/  BRA `(.L_x_83) ;  /* 0xfffffffc00fc7947 */ /* 0x000fc0000383ffff */
[----:B------:R-:W-:-:S00]  /*8260*/  NOP ;  /* 0x0000000000007918 */ /* 0x000fc00000000000 */
        /* <DEDUP_REMOVED lines=9> */
.L_x_155:


//--------------------- .text._Z18action_latticeconfPd21metropolis_parametersS_ --------------------------
	.section	.text._Z18action_latticeconfPd21metropolis_parametersS_,"ax",@progbits
	.align	128
        .global         _Z18action_latticeconfPd21metropolis_parametersS_
        .type           _Z18action_latticeconfPd21metropolis_parametersS_,@function
        .size           _Z18action_latticeconfPd21metropolis_parametersS_,(.L_x_158 - _Z18action_latticeconfPd21metropolis_parametersS_)
        .other          _Z18action_latticeconfPd21metropolis_parametersS_,@"STO_CUDA_ENTRY STV_DEFAULT"
_Z18action_latticeconfPd21metropolis_parametersS_:
.text._Z18action_latticeconfPd21metropolis_parametersS_:
[----:B------:R-:W0:Y:S01]  /*0000*/  LDC R1, c[0x0][0x37c] ;  /* 0x0000df00ff017b82 */ /* 0x000e220000000800 */
[----:B------:R-:W1:Y:S01]  /*0010*/  S2R R0, SR_CTAID.X ;  /* 0x0000000000007919 */ /* 0x000e620000002500 */
[----:B------:R-:W1:Y:S01]  /*0020*/  LDCU UR4, c[0x0][0x360] ;  /* 0x00006c00ff0477ac */ /* 0x000e620008000800 */
[----:B0-----:R-:W-:Y:S01]  /*0030*/  VIADD R1, R1, 0xfffffef0 ;  /* 0xfffffef001017836 */ /* 0x001fe20000000000 */
[----:B------:R-:W1:Y:S01]  /*0040*/  S2R R3, SR_TID.X ;  /* 0x0000000000037919 */ /* 0x000e620000002100 */
[----:B------:R-:W0:Y:S01]  /*0050*/  LDCU.64 UR6, c[0x0][0x3b8] ;  /* 0x00007700ff0677ac */ /* 0x000e220008000a00 */
[----:B-1----:R-:W-:-:S05]  /*0060*/  IMAD R0, R0, UR4, R3 ;  /* 0x0000000400007c24 */ /* 0x002fca000f8e0203 */
[----:B0-----:R-:W-:-:S04]  /*0070*/  ISETP.GE.U32.AND P0, PT, R0, UR6, PT ;  /* 0x0000000600007c0c */ /* 0x001fc8000bf06070 */
[----:B------:R-:W-:-:S13]  /*0080*/  ISETP.GE.U32.AND.EX P0, PT, RZ, UR7, PT, P0 ;  /* 0x00000007ff007c0c */ /* 0x000fda000bf06100 */
[----:B------:R-:W-:Y:S05]  /*0090*/  @P0 EXIT ;  /* 0x000000000000094d */ /* 0x000fea0003800000 */
[----:B------:R-:W0:Y:S01]  /*00a0*/  LDCU.64 UR4, c[0x0][0x380] ;  /* 0x00007000ff0477ac */ /* 0x000e220008000a00 */
[----:B------:R-:W1:Y:S01]  /*00b0*/  LDCU.64 UR36, c[0x0][0x358] ;  /* 0x00006b00ff2477ac */ /* 0x000e620008000a00 */
[----:B0-----:R-:W-:-:S04]  /*00c0*/  LEA R2, P0, R0, UR4, 0x3 ;  /* 0x0000000400027c11 */ /* 0x001fc8000f8018ff */
[----:B------:R-:W-:-:S05]  /*00d0*/  LEA.HI.X R3, R0, UR5, RZ, 0x3, P0 ;  /* 0x0000000500037c11 */ /* 0x000fca00080f1cff */
[----:B-1----:R-:W2:Y:S04]  /*00e0*/  LDG.E.64 R22, desc[UR36][R2.64] ;  /* 0x0000002402167981 */ /* 0x002ea8000c1e1b00 */
[----:B------:R-:W2:Y:S01]  /*00f0*/  LDG.E.64 R16, desc[UR36][R2.64+0x8] ;  /* 0x0000082402107981 */ /* 0x000ea2000c1e1b00 */
[----:B------:R-:W-:Y:S01]  /*0100*/  IMAD.MOV.U32 R6, RZ, RZ, RZ ;  /* 0x000000ffff067224 */ /* 0x000fe200078e00ff */
[----:B------:R-:W-:Y:S01]  /*0110*/  MOV R20, 0x170 ;  /* 0x0000017000147802 */ /* 0x000fe20000000f00 */
[----:B------:R-:W-:Y:S02]  /*0120*/  IMAD.MOV.U32 R7, RZ, RZ, 0x40000000 ;  /* 0x40000000ff077424 */ /* 0x000fe400078e00ff */
[----:B------:R-:W-:Y:S01]  /*0130*/  IMAD.MOV.U32 R21, RZ, RZ, 0x0 ;  /* 0x00000000ff157424 */ /* 0x000fe200078e00ff */
[----:B--2---:R-:W-:-:S08]  /*0140*/  DADD R16, -R22, R16 ;  /* 0x0000000016107229 */ /* 0x004fd00000000110 */
[----:B------:R-:W-:-:S11]  /*0150*/  DADD R4, -RZ, |R16| ;  /* 0x00000000ff047229 */ /* 0x000fd60000000510 */
[----:B------:R-:W-:Y:S05]  /*0160*/  CALL.REL.NOINC `($_Z18action_latticeconfPd21metropolis_parametersS_$__internal_accurate_pow) ;  /* 0x0000001400107944 */ /* 0x000fea0003c00000 */
[C---:B------:R-:W-:Y:S01]  /*0170*/  DADD R2, R16.reuse, 2 ;  /* 0x4000000010027429 */ /* 0x040fe20000000000 */
[----:B------:R-:W0:Y:S01]  /*0180*/  LDC.64 R6, c[0x0][0x3f0] ;  /* 0x0000fc00ff067b82 */ /* 0x000e220000000a00 */
[----:B------:R-:W-:Y:S01]  /*0190*/  DSETP.NEU.AND P0, PT, R16, RZ, PT ;  /* 0x000000ff1000722a */ /* 0x000fe20003f0d000 */
[----:B------:R-:W-:Y:S07]  /*01a0*/  BSSY.RECONVERGENT B0, `(.L_x_84) ;  /* 0x000000b000007945 */ /* 0x000fee0003800200 */
[----:B------:R-:W-:-:S04]  /*01b0*/  LOP3.LUT R2, R3, 0x7ff00000, RZ, 0xc0, !PT ;  /* 0x7ff0000003027812 */ /* 0x000fc800078ec0ff */
[----:B------:R-:W-:Y:S02]  /*01c0*/  ISETP.NE.AND P1, PT, R2, 0x7ff00000, PT ;  /* 0x7ff000000200780c */ /* 0x000fe40003f25270 */
        /* <DEDUP_REMOVED lines=8> */
.L_x_85:
[----:B------:R-:W-:Y:S05]  /*0250*/  BSYNC.RECONVERGENT B0 ;  /* 0x0000000000007941 */ /* 0x000fea0003800200 */
.L_x_84:
[----:B------:R-:W1:Y:S01]  /*0260*/  LDCU.64 UR4, c[0x0][0x3b0] ;  /* 0x00007600ff0477ac */ /* 0x000e620008000a00 */
[----:B------:R-:W-:Y:S01]  /*0270*/  DSETP.NEU.AND P0, PT, R16, 1, PT ;  /* 0x3ff000001000742a */ /* 0x000fe20003f0d000 */
[----:B------:R-:W-:Y:S01]  /*0280*/  MOV R20, 0x340 ;  /* 0x0000034000147802 */ /* 0x000fe20000000f00 */
[----:B0-----:R-:W-:Y:S01]  /*0290*/  DMUL R16, R6, 0.5 ;  /* 0x3fe0000006107828 */ /* 0x001fe20000000000 */
[----:B------:R-:W-:Y:S02]  /*02a0*/  IMAD.MOV.U32 R21, RZ, RZ, 0x0 ;  /* 0x00000000ff157424 */ /* 0x000fe400078e00ff */
[----:B------:R-:W-:Y:S01]  /*02b0*/  IMAD.MOV.U32 R6, RZ, RZ, RZ ;  /* 0x000000ffff067224 */ /* 0x000fe200078e00ff */
[----:B------:R-:W-:Y:S01]  /*02c0*/  FSEL R4, R4, RZ, P0 ;  /* 0x000000ff04047208 */ /* 0x000fe20000000000 */
[----:B------:R-:W-:Y:S01]  /*02d0*/  IMAD.MOV.U32 R7, RZ, RZ, 0x40000000 ;  /* 0x40000000ff077424 */ /* 0x000fe200078e00ff */
[----:B------:R-:W-:-:S06]  /*02e0*/  FSEL R5, R5, 1.875, P0 ;  /* 0x3ff0000005057808 */ /* 0x000fcc0000000000 */
[----:B------:R-:W-:Y:S02]  /*02f0*/  DMUL R16, R16, R4 ;  /* 0x0000000410107228 */ /* 0x000fe40000000000 */
[----:B-1----:R-:W-:-:S10]  /*0300*/  DADD R2, -RZ, |UR4| ;  /* 0x40000004ff027e29 */ /* 0x002fd40008000100 */
[----:B------:R-:W-:Y:S02]  /*0310*/  IMAD.MOV.U32 R4, RZ, RZ, R2 ;  /* 0x000000ffff047224 */ /* 0x000fe400078e0002 */
[----:B------:R-:W-:-:S07]  /*0320*/  IMAD.MOV.U32 R5, RZ, RZ, R3 ;  /* 0x000000ffff057224 */ /* 0x000fce00078e0003 */
[----:B------:R-:W-:Y:S05]  /*0330*/  CALL.REL.NOINC `($_Z18action_latticeconfPd21metropolis_parametersS_$__internal_accurate_pow) ;  /* 0x00000010009c7944 */ /* 0x000fea0003c00000 */
[----:B------:R-:W0:Y:S02]  /*0340*/  LDC.64 R6, c[0x0][0x3b0] ;  /* 0x0000ec00ff067b82 */ /* 0x000e240000000a00 */
[C---:B0-----:R-:W-:Y:S02]  /*0350*/  DADD R2, R6.reuse, 2 ;  /* 0x4000000006027429 */ /* 0x041fe40000000000 */
[C---:B------:R-:W-:Y:S02]  /*0360*/  DSETP.NEU.AND P1, PT, R6.reuse, RZ, PT ;  /* 0x000000ff0600722a */ /* 0x040fe40003f2d000 */
[----:B------:R-:W-:-:S06]  /*0370*/  DSETP.NEU.AND P0, PT, R6, 1, PT ;  /* 0x3ff000000600742a */ /* 0x000fcc0003f0d000 */
        /* <DEDUP_REMOVED lines=10> */
.L_x_86:
[----:B------:R-:W-:Y:S01]  /*0420*/  FSEL R5, R5, 1.875, P0 ;  /* 0x3ff0000005057808 */ /* 0x000fe20000000000 */
[----:B------:R-:W-:Y:S01]  /*0430*/  IMAD.MOV.U32 R2, RZ, RZ, 0x1 ;  /* 0x00000001ff027424 */ /* 0x000fe200078e00ff */
[----:B------:R-:W-:Y:S01]  /*0440*/  FSEL R4, R4, RZ, P0 ;  /* 0x000000ff04047208 */ /* 0x000fe20000000000 */
[----:B------:R-:W-:Y:S01]  /*0450*/  BSSY.RECONVERGENT B0, `(.L_x_87) ;  /* 0x0000010000007945 */ /* 0x000fe20003800200 */
[----:B------:R-:W0:Y:S01]  /*0460*/  MUFU.RCP64H R3, R5 ;  /* 0x0000000500037308 */ /* 0x000e220000001800 */
[----:B------:R-:W-:-:S03]  /*0470*/  FSETP.GEU.AND P1, PT, |R17|, 6.5827683646048100446e-37, PT ;  /* 0x036000001100780b */ /* 0x000fc60003f2e200 */
        /* <DEDUP_REMOVED lines=11> */
[----:B------:R-:W-:-:S07]  /*0530*/  MOV R0, 0x550 ;  /* 0x0000055000007802 */ /* 0x000fce0000000f00 */
[----:B------:R-:W-:Y:S05]  /*0540*/  CALL.REL.NOINC `($__internal_1_$__cuda_sm20_div_rn_f64_full) ;  /* 0x0000000800a47944 */ /* 0x000fea0003c00000 */
.L_x_88:
[----:B------:R-:W-:Y:S05]  /*0550*/  BSYNC.RECONVERGENT B0 ;  /* 0x0000000000007941 */ /* 0x000fea0003800200 */
.L_x_87:
[----:B------:R-:W0:Y:S08]  /*0560*/  LDC.64 R14, c[0x4][0x40] ;  /* 0x01001000ff0e7b82 */ /* 0x000e300000000a00 */
[----:B------:R-:W1:Y:S08]  /*0570*/  LDC.64 R2, c[0x0][0x388] ;  /* 0x0000e200ff027b82 */ /* 0x000e700000000a00 */
[----:B------:R-:W2:Y:S01]  /*0580*/  LDC.64 R6, c[0x0][0x398] ;  /* 0x0000e600ff067b82 */ /* 0x000ea20000000a00 */
[----:B0-----:R0:W3:Y:S07]  /*0590*/  LDG.E R0, desc[UR36][R14.64] ;  /* 0x000000240e007981 */ /* 0x0010ee000c1e1900 */
[----:B------:R-:W4:Y:S01]  /*05a0*/  LDC.64 R8, c[0x0][0x3a0] ;  /* 0x0000e800ff087b82 */ /* 0x000f220000000a00 */
[----:B-1----:R-:W-:Y:S07]  /*05b0*/  STL.64 [R1+0x88], R2 ;  /* 0x0000880201007387 */ /* 0x002fee0000100a00 */
[----:B------:R-:W1:Y:S01]  /*05c0*/  LDC.64 R10, c[0x0][0x3a8] ;  /* 0x0000ea00ff0a7b82 */ /* 0x000e620000000a00 */
[----:B------:R5:W-:Y:S04]  /*05d0*/  STL.64 [R1], R2 ;  /* 0x0000000201007387 */ /* 0x000be80000100a00 */
[----:B--2---:R-:W-:Y:S03]  /*05e0*/  STL.64 [R1+0x98], R6 ;  /* 0x0000980601007387 */ /* 0x004fe60000100a00 */
[----:B------:R-:W2:Y:S01]  /*05f0*/  LDC.64 R30, c[0x0][0x3b0] ;  /* 0x0000ec00ff1e7b82 */ /* 0x000ea20000000a00 */
[----:B------:R0:W-:Y:S04]  /*0600*/  STL.64 [R1+0x10], R6 ;  /* 0x0000100601007387 */ /* 0x0001e80000100a00 */
[----:B----4-:R-:W-:Y:S03]  /*0610*/  STL.64 [R1+0xa0], R8 ;  /* 0x0000a00801007387 */ /* 0x010fe60000100a00 */
[----:B-----5:R-:W4:Y:S01]  /*0620*/  LDC.64 R2, c[0x0][0x3e0] ;  /* 0x0000f800ff027b82 */ /* 0x020f220000000a00 */
[----:B------:R5:W-:Y:S04]  /*0630*/  STL.64 [R1+0x18], R8 ;  /* 0x0000180801007387 */ /* 0x000be80000100a00 */
[----:B-1----:R-:W-:Y:S03]  /*0640*/  STL.64 [R1+0xa8], R10 ;  /* 0x0000a80a01007387 */ /* 0x002fe60000100a00 */
[----:B------:R-:W1:Y:S01]  /*0650*/  LDC.64 R12, c[0x0][0x3b8] ;  /* 0x0000ee00ff0c7b82 */ /* 0x000e620000000a00 */
[----:B------:R-:W-:Y:S04]  /*0660*/  STL.64 [R1+0x20], R10 ;  /* 0x0000200a01007387 */ /* 0x000fe80000100a00 */
[----:B--2---:R-:W-:Y:S03]  /*0670*/  STL.64 [R1+0xb0], R30 ;  /* 0x0000b01e01007387 */ /* 0x004fe60000100a00 */
[----:B0-----:R-:W0:Y:S01]  /*0680*/  LDC.64 R14, c[0x0][0x3c0] ;  /* 0x0000f000ff0e7b82 */ /* 0x001e220000000a00 */
[----:B------:R-:W-:Y:S07]  /*0690*/  STL.64 [R1+0x28], R30 ;  /* 0x0000281e01007387 */ /* 0x000fee0000100a00 */
[----:B------:R-:W2:Y:S01]  /*06a0*/  LDC.64 R16, c[0x0][0x3c8] ;  /* 0x0000f200ff107b82 */ /* 0x000ea20000000a00 */
[----:B----4-:R-:W-:Y:S04]  /*06b0*/  STL.64 [R1+0xe0], R2 ;  /* 0x0000e00201007387 */ /* 0x010fe80000100a00 */
[----:B------:R-:W-:Y:S03]  /*06c0*/  STL.64 [R1+0x58], R2 ;  /* 0x0000580201007387 */ /* 0x000fe60000100a00 */
[----:B------:R-:W4:Y:S01]  /*06d0*/  LDC.64 R24, c[0x0][0x3d8] ;  /* 0x0000f600ff187b82 */ /* 0x000f220000000a00 */
[----:B-1----:R-:W-:Y:S04]  /*06e0*/  STL.64 [R1+0xb8], R12 ;  /* 0x0000b80c01007387 */ /* 0x002fe80000100a00 */
[----:B------:R-:W-:Y:S03]  /*06f0*/  STL.64 [R1+0x30], R12 ;  /* 0x0000300c01007387 */ /* 0x000fe60000100a00 */
[----:B------:R-:W1:Y:S01]  /*0700*/  LDC.64 R26, c[0x0][0x3e8] ;  /* 0x0000fa00ff1a7b82 */ /* 0x000e620000000a00 */
[----:B0-----:R-:W-:Y:S04]  /*0710*/  STL.64 [R1+0xc0], R14 ;  /* 0x0000c00e01007387 */ /* 0x001fe80000100a00 */
[----:B------:R-:W-:Y:S03]  /*0720*/  STL.64 [R1+0x38], R14 ;  /* 0x0000380e01007387 */ /* 0x000fe60000100a00 */
[----:B------:R-:W0:Y:S01]  /*0730*/  LDC.64 R32, c[0x0][0x3f0] ;  /* 0x0000fc00ff207b82 */ /* 0x000e220000000a00 */
[----:B--2---:R-:W-:Y:S04]  /*0740*/  STL.64 [R1+0xc8], R16 ;  /* 0x0000c81001007387 */ /* 0x004fe80000100a00 */
[----:B------:R-:W-:Y:S03]  /*0750*/  STL.64 [R1+0x40], R16 ;  /* 0x0000401001007387 */ /* 0x000fe60000100a00 */
[----:B------:R-:W2:Y:S01]  /*0760*/  LDC.64 R6, c[0x0][0x3f8] ;  /* 0x0000fe00ff067b82 */ /* 0x000ea20000000a00 */
[----:B----4-:R-:W-:Y:S04]  /*0770*/  STL.64 [R1+0xd8], R24 ;  /* 0x0000d81801007387 */ /* 0x010fe80000100a00 */
[----:B------:R-:W-:Y:S03]  /*0780*/  STL.64 [R1+0x50], R24 ;  /* 0x0000501801007387 */ /* 0x000fe60000100a00 */
[----:B-----5:R-:W4:Y:S01]  /*0790*/  LDC.64 R8, c[0x0][0x400] ;  /* 0x00010000ff087b82 */ /* 0x020f220000000a00 */
        /* <DEDUP_REMOVED lines=10> */
[----:B------:R-:W-:Y:S04]  /*0840*/  STL.64 [R1+0x78], R8 ;  /* 0x0000780801007387 */ /* 0x000fe80000100a00 */
[----:B-1----:R-:W-:Y:S04]  /*0850*/  STL.64 [R1+0x108], R28 ;  /* 0x0001081c01007387 */ /* 0x002fe80000100a00 */
[----:B------:R-:W-:Y:S04]  /*0860*/  STL.64 [R1+0x80], R28 ;  /* 0x0000801c01007387 */ /* 0x000fe80000100a00 */
[----:B0-----:R-:W-:Y:S04]  /*0870*/  STL.64 [R1+0x90], R4 ;  /* 0x0000900401007387 */ /* 0x001fe80000100a00 */
[----:B------:R0:W-:Y:S04]  /*0880*/  STL.64 [R1+0x8], R4 ;  /* 0x0000080401007387 */ /* 0x0001e80000100a00 */
[----:B--2---:R-:W-:Y:S04]  /*0890*/  STL.64 [R1+0xd0], R20 ;  /* 0x0000d01401007387 */ /* 0x004fe80000100a00 */
[----:B------:R1:W-:Y:S01]  /*08a0*/  STL.64 [R1+0x48], R20 ;  /* 0x0000481401007387 */ /* 0x0003e20000100a00 */
[----:B0-----:R-:W-:-:S02]  /*08b0*/  IMAD.MOV.U32 R4, RZ, RZ, R22 ;  /* 0x000000ffff047224 */ /* 0x001fc400078e0016 */
[----:B------:R-:W-:Y:S01]  /*08c0*/  IMAD.MOV.U32 R5, RZ, RZ, R23 ;  /* 0x000000ffff057224 */ /* 0x000fe200078e0017 */
[----:B-1----:R-:W-:Y:S01]  /*08d0*/  MOV R20, 0x910 ;  /* 0x0000091000147802 */ /* 0x002fe20000000f00 */
[----:B------:R-:W-:Y:S01]  /*08e0*/  IMAD.MOV.U32 R21, RZ, RZ, 0x0 ;  /* 0x00000000ff157424 */ /* 0x000fe200078e00ff */
[----:B---3--:R0:W1:Y:S06]  /*08f0*/  LDC.64 R2, c[0x2][R0] ;  /* 0x0080000000027b82 */ /* 0x00806c0000000a00 */
[----:B01----:R-:W-:Y:S05]  /*0900*/  CALL.REL.NOINC R2 `(_Z18action_latticeconfPd21metropolis_parametersS_) ;  /* 0xfffffff402bc7344 */ /* 0x003fea0003c3ffff */
[----:B------:R-:W0:Y:S01]  /*0910*/  LDC.64 R2, c[0x0][0x410] ;  /* 0x00010400ff027b82 */ /* 0x000e220000000a00 */
[----:B------:R-:W1:Y:S01]  /*0920*/  LDCU.64 UR4, c[0x0][0x3b0] ;  /* 0x00007600ff0477ac */ /* 0x000e620008000a00 */
[----:B0-----:R-:W1:Y:S01]  /*0930*/  LDG.E.64 R6, desc[UR36][R2.64] ;  /* 0x0000002402067981 */ /* 0x001e62000c1e1b00 */
[----:B------:R-:W-:-:S08]  /*0940*/  DADD R4, R4, R18 ;  /* 0x0000000004047229 */ /* 0x000fd00000000012 */
[----:B-1----:R-:W-:-:S07]  /*0950*/  DFMA R4, R4, UR4, R6 ;  /* 0x0000000404047c2b */ /* 0x002fce0008000006 */
[----:B------:R-:W-:Y:S01]  /*0960*/  STG.E.64 desc[UR36][R2.64], R4 ;  /* 0x0000000402007986 */ /* 0x000fe2000c101b24 */
[----:B------:R-:W-:Y:S05]  /*0970*/  EXIT ;  /* 0x000000000000794d */ /* 0x000fea0003800000 */
        .type           $_Z18action_latticeconfPd21metropolis_parametersS_$_Z9potentiald21metropolis_parameters,@function
        .size           $_Z18action_latticeconfPd21metropolis_parametersS_$_Z9potentiald21metropolis_parameters,($__internal_1_$__cuda_sm20_div_rn_f64_full - $_Z18action_latticeconfPd21metropolis_parametersS_$_Z9potentiald21metropolis_parameters)
$_Z18action_latticeconfPd21metropolis_parametersS_$_Z9potentiald21metropolis_parameters:
        /* <DEDUP_REMOVED lines=18> */
[----:B------:R-:W-:Y:S05]  /*0aa0*/  CALL.REL.NOINC `($_Z18action_latticeconfPd21metropolis_parametersS_$__internal_accurate_pow) ;  /* 0x0000000800c07944 */ /* 0x000fea0003c00000 */
        /* <DEDUP_REMOVED lines=14> */
.L_x_90:
[----:B------:R-:W-:Y:S05]  /*0b90*/  BSYNC.RECONVERGENT B0 ;  /* 0x0000000000007941 */ /* 0x000fea0003800200 */
.L_x_89:
        /* <DEDUP_REMOVED lines=10> */
[----:B------:R-:W-:Y:S05]  /*0c40*/  CALL.REL.NOINC `($_Z18action_latticeconfPd21metropolis_parametersS_$__internal_accurate_pow) ;  /* 0x0000000800587944 */ /* 0x000fea0003c00000 */
        /* <DEDUP_REMOVED lines=17> */
.L_x_92:
[----:B------:R-:W-:Y:S05]  /*0d60*/  BSYNC.RECONVERGENT B0 ;  /* 0x0000000000007941 */ /* 0x000fea0003800200 */
.L_x_91:
        /* <DEDUP_REMOVED lines=9> */
[----:B-----5:R-:W-:Y:S05]  /*0e00*/  CALL.REL.NOINC `($_Z18action_latticeconfPd21metropolis_parametersS_$__internal_accurate_pow) ;  /* 0x0000000400e87944 */ /* 0x020fea0003c00000 */
        /* <DEDUP_REMOVED lines=14> */
.L_x_94:
[----:B------:R-:W-:Y:S05]  /*0ef0*/  BSYNC.RECONVERGENT B0 ;  /* 0x0000000000007941 */ /* 0x000fea0003800200 */
.L_x_93:
        /* <DEDUP_REMOVED lines=13> */
[----:B--2---:R-:W-:Y:S06]  /*0fd0*/  RET.REL.NODEC R20 `(_Z18action_latticeconfPd21metropolis_parametersS_) ;  /* 0xfffffff014087950 */ /* 0x004fec0003c3ffff */
        .weak           $__internal_1_$__cuda_sm20_div_rn_f64_full
        .type           $__internal_1_$__cuda_sm20_div_rn_f64_full,@function
        .size           $__internal_1_$__cuda_sm20_div_rn_f64_full,($_Z18action_latticeconfPd21metropolis_parametersS_$__internal_accurate_pow - $__internal_1_$__cuda_sm20_div_rn_f64_full)
$__internal_1_$__cuda_sm20_div_rn_f64_full:
[C---:B------:R-:W-:Y:S01]  /*0fe0*/  FSETP.GEU.AND P0, PT, |R5|.reuse, 1.469367938527859385e-39, PT ;  /* 0x001000000500780b */ /* 0x040fe20003f0e200 */
[----:B------:R-:W-:Y:S01]  /*0ff0*/  IMAD.MOV.U32 R6, RZ, RZ, 0x1 ;  /* 0x00000001ff067424 */ /* 0x000fe200078e00ff */
[----:B------:R-:W-:Y:S01]  /*1000*/  LOP3.LUT R2, R5, 0x800fffff, RZ, 0xc0, !PT ;  /* 0x800fffff05027812 */ /* 0x000fe200078ec0ff */
[----:B------:R-:W-:Y:S01]  /*1010*/  IMAD.MOV.U32 R18, RZ, RZ, 0x1ca00000 ;  /* 0x1ca00000ff127424 */ /* 0x000fe200078e00ff */
        /* <DEDUP_REMOVED lines=11> */
[----:B------:R-:W-:Y:S02]  /*10d0*/  @!P2 ISETP.GE.U32.AND P3, PT, R19, R10, PT ;  /* 0x0000000a1300a20c */ /* 0x000fe40003f66070 */
[----:B------:R-:W-:-:S05]  /*10e0*/  @!P0 LOP3.LUT R14, R3, 0x7ff00000, RZ, 0xc0, !PT ;  /* 0x7ff00000030e8812 */ /* 0x000fca00078ec0ff */
[----:B------:R-:W-:Y:S01]  /*10f0*/  VIADD R21, R14, 0xffffffff ;  /* 0xffffffff0e157836 */ /* 0x000fe20000000000 */
[----:B0-----:R-:W-:-:S08]  /*1100*/  DFMA R8, R6, -R2, 1 ;  /* 0x3ff000000608742b */ /* 0x001fd00000000802 */
[----:B------:R-:W-:-:S08]  /*1110*/  DFMA R8, R8, R8, R8 ;  /* 0x000000080808722b */ /* 0x000fd00000000008 */
[----:B------:R-:W-:Y:S01]  /*1120*/  DFMA R10, R6, R8, R6 ;  /* 0x00000008060a722b */ /* 0x000fe20000000006 */
[C---:B------:R-:W-:Y:S01]  /*1130*/  @!P2 SEL R9, R18.reuse, 0x63400000, !P3 ;  /* 0x634000001209a807 */ /* 0x040fe20005800000 */
[----:B------:R-:W-:Y:S01]  /*1140*/  IMAD.MOV.U32 R6, RZ, RZ, R16 ;  /* 0x000000ffff067224 */ /* 0x000fe200078e0010 */
[----:B------:R-:W-:Y:S01]  /*1150*/  SEL R7, R18, 0x63400000, !P1 ;  /* 0x6340000012077807 */ /* 0x000fe20004800000 */
[----:B------:R-:W-:Y:S01]  /*1160*/  @!P2 IMAD.MOV.U32 R8, RZ, RZ, RZ ;  /* 0x000000ffff08a224 */ /* 0x000fe200078e00ff */
[--C-:B------:R-:W-:Y:S02]  /*1170*/  @!P2 LOP3.LUT R9, R9, 0x80000000, R17.reuse, 0xf8, !PT ;  /* 0x800000000909a812 */ /* 0x100fe400078ef811 */
[----:B------:R-:W-:Y:S01]  /*1180*/  LOP3.LUT R7, R7, 0x800fffff, R17, 0xf8, !PT ;  /* 0x800fffff07077812 */ /* 0x000fe200078ef811 */
[----:B------:R-:W-:Y:S01]  /*1190*/  DFMA R12, R10, -R2, 1 ;  /* 0x3ff000000a0c742b */ /* 0x000fe20000000802 */
[----:B------:R-:W-:-:S06]  /*11a0*/  @!P2 LOP3.LUT R9, R9, 0x100000, RZ, 0xfc, !PT ;  /* 0x001000000909a812 */ /* 0x000fcc00078efcff */
[----:B------:R-:W-:Y:S02]  /*11b0*/  @!P2 DFMA R6, R6, 2, -R8 ;  /* 0x400000000606a82b */ /* 0x000fe40000000808 */
[----:B------:R-:W-:-:S08]  /*11c0*/  DFMA R12, R10, R12, R10 ;  /* 0x0000000c0a0c722b */ /* 0x000fd0000000000a */
[----:B------:R-:W-:Y:S01]  /*11d0*/  @!P2 LOP3.LUT R15, R7, 0x7ff00000, RZ, 0xc0, !PT ;  /* 0x7ff00000070fa812 */ /* 0x000fe200078ec0ff */
[----:B------:R-:W-:-:S04]  /*11e0*/  DMUL R8, R12, R6 ;  /* 0x000000060c087228 */ /* 0x000fc80000000000 */
[----:B------:R-:W-:-:S04]  /*11f0*/  VIADD R20, R15, 0xffffffff ;  /* 0xffffffff0f147836 */ /* 0x000fc80000000000 */
[----:B------:R-:W-:Y:S01]  /*1200*/  DFMA R10, R8, -R2, R6 ;  /* 0x80000002080a722b */ /* 0x000fe20000000006 */
[----:B------:R-:W-:-:S04]  /*1210*/  ISETP.GT.U32.AND P0, PT, R20, 0x7feffffe, PT ;  /* 0x7feffffe1400780c */ /* 0x000fc80003f04070 */
[----:B------:R-:W-:-:S03]  /*1220*/  ISETP.GT.U32.OR P0, PT, R21, 0x7feffffe, P0 ;  /* 0x7feffffe1500780c */ /* 0x000fc60000704470 */
[----:B------:R-:W-:-:S10]  /*1230*/  DFMA R12, R12, R10, R8 ;  /* 0x0000000a0c0c722b */ /* 0x000fd40000000008 */
[----:B------:R-:W-:Y:S05]  /*1240*/  @P0 BRA `(.L_x_96) ;  /* 0x00000000006c0947 */ /* 0x000fea0003800000 */
[----:B------:R-:W-:-:S04]  /*1250*/  LOP3.LUT R10, R5, 0x7ff00000, RZ, 0xc0, !PT ;  /* 0x7ff00000050a7812 */ /* 0x000fc800078ec0ff */
[CC--:B------:R-:W-:Y:S02]  /*1260*/  VIADDMNMX R8, R19.reuse, -R10.reuse, 0xb9600000, !PT ;  /* 0xb960000013087446 */ /* 0x0c0fe4000780090a */
[----:B------:R-:W-:Y:S01]  /*1270*/  ISETP.GE.U32.AND P0, PT, R19, R10, PT ;  /* 0x0000000a1300720c */ /* 0x000fe20003f06070 */
[----:B------:R-:W-:Y:S01]  /*1280*/  IMAD.MOV.U32 R10, RZ, RZ, RZ ;  /* 0x000000ffff0a7224 */ /* 0x000fe200078e00ff */
[----:B------:R-:W-:Y:S02]  /*1290*/  VIMNMX R8, PT, PT, R8, 0x46a00000, PT ;  /* 0x46a0000008087848 */ /* 0x000fe40003fe0100 */
[----:B------:R-:W-:-:S05]  /*12a0*/  SEL R9, R18, 0x63400000, !P0 ;  /* 0x6340000012097807 */ /* 0x000fca0004000000 */
[----:B------:R-:W-:-:S04]  /*12b0*/  IMAD.IADD R14, R8, 0x1, -R9 ;  /* 0x00000001080e7824 */ /* 0x000fc800078e0a09 */
        /* <DEDUP_REMOVED lines=20> */
.L_x_96:
        /* <DEDUP_REMOVED lines=16> */
.L_x_99:
[----:B------:R-:W-:Y:S01]  /*1500*/  LOP3.LUT R9, R5, 0x80000, RZ, 0xfc, !PT ;  /* 0x0008000005097812 */ /* 0x000fe200078efcff */
[----:B------:R-:W-:Y:S01]  /*1510*/  IMAD.MOV.U32 R8, RZ, RZ, R4 ;  /* 0x000000ffff087224 */ /* 0x000fe200078e0004 */
[----:B------:R-:W-:Y:S06]  /*1520*/  BRA `(.L_x_97) ;  /* 0x0000000000087947 */ /* 0x000fec0003800000 */
.L_x_98:
[----:B------:R-:W-:Y:S01]  /*1530*/  LOP3.LUT R9, R17, 0x80000, RZ, 0xfc, !PT ;  /* 0x0008000011097812 */ /* 0x000fe200078efcff */
[----:B------:R-:W-:-:S07]  /*1540*/  IMAD.MOV.U32 R8, RZ, RZ, R16 ;  /* 0x000000ffff087224 */ /* 0x000fce00078e0010 */
.L_x_97:
[----:B------:R-:W-:Y:S05]  /*1550*/  BSYNC.RECONVERGENT B1 ;  /* 0x0000000000017941 */ /* 0x000fea0003800200 */
.L_x_95:
[----:B------:R-:W-:Y:S02]  /*1560*/  IMAD.MOV.U32 R2, RZ, RZ, R0 ;  /* 0x000000ffff027224 */ /* 0x000fe400078e0000 */
[----:B------:R-:W-:Y:S02]  /*1570*/  IMAD.MOV.U32 R3, RZ, RZ, 0x0 ;  /* 0x00000000ff037424 */ /* 0x000fe400078e00ff */
[----:B------:R-:W-:Y:S02]  /*1580*/  IMAD.MOV.U32 R18, RZ, RZ, R8 ;  /* 0x000000ffff127224 */ /* 0x000fe400078e0008 */
[----:B------:R-:W-:Y:S01]  /*1590*/  IMAD.MOV.U32 R19, RZ, RZ, R9 ;  /* 0x000000ffff137224 */ /* 0x000fe200078e0009 */
[----:B------:R-:W-:Y:S06]  /*15a0*/  RET.REL.NODEC R2 `(_Z18action_latticeconfPd21metropolis_parametersS_) ;  /* 0xffffffe802947950 */ /* 0x000fec0003c3ffff */
        .type           $_Z18action_latticeconfPd21metropolis_parametersS_$__internal_accurate_pow,@function
        .size           $_Z18action_latticeconfPd21metropolis_parametersS_$__internal_accurate_pow,(.L_x_158 - $_Z18action_latticeconfPd21metropolis_parametersS_$__internal_accurate_pow)
$_Z18action_latticeconfPd21metropolis_parametersS_$__internal_accurate_pow:
        /* <DEDUP_REMOVED lines=52> */
[-C--:B------:R-:W-:Y:S02]  /*18f0*/  DMUL R12, R4, R4.reuse ;  /* 0x00000004040c7228 */ /* 0x080fe40000000000 */
[----:B------:R-:W-:Y:S02]  /*1900*/  DADD R18, R10, -R4 ;  /* 0x000000000a127229 */ /* 0x000fe40000000804 */
[----:B------:R-:W-:-:S04]  /*1910*/  DMUL R26, R4, R4 ;  /* 0x00000004041a7228 */ /* 0x000fc80000000000 */
[----:B------:R-:W-:Y:S01]  /*1920*/  DFMA R8, R12, UR4, R16 ;  /* 0x000000040c087c2b */ /* 0x000fe20008000010 */
[----:B------:R-:W-:Y:S01]  /*1930*/  UMOV UR4, 0x75488a3f ;  /* 0x75488a3f00047882 */ /* 0x000fe20000000000 */
[----:B------:R-:W-:Y:S01]  /*1940*/  UMOV UR5, 0x3ef3b20a ;  /* 0x3ef3b20a00057882 */ /* 0x000fe20000000000 */
[----:B------:R-:W-:-:S05]  /*1950*/  DADD R18, R18, R18 ;  /* 0x0000000012127229 */ /* 0x000fca0000000012 */
[----:B------:R-:W-:Y:S01]  /*1960*/  DFMA R8, R12, R8, UR4 ;  /* 0x000000040c087e2b */ /* 0x000fe20008000008 */
[----:B------:R-:W-:Y:S01]  /*1970*/  UMOV UR4, 0xe4faecd5 ;  /* 0xe4faecd500047882 */ /* 0x000fe20000000000 */
[----:B------:R-:W-:Y:S01]  /*1980*/  UMOV UR5, 0x3f1745cd ;  /* 0x3f1745cd00057882 */ /* 0x000fe20000000000 */
[----:B------:R-:W-:Y:S02]  /*1990*/  DFMA R10, R10, -R4, R18 ;  /* 0x800000040a0a722b */ /* 0x000fe40000000012 */
[----:B------:R-:W-:-:S03]  /*19a0*/  DMUL R18, R4, R26 ;  /* 0x0000001a04127228 */ /* 0x000fc60000000000 */
[----:B------:R-:W-:Y:S01]  /*19b0*/  DFMA R8, R12, R8, UR4 ;  /* 0x000000040c087e2b */ /* 0x000fe20008000008 */
[----:B------:R-:W-:Y:S01]  /*19c0*/  UMOV UR4, 0x258a578b ;  /* 0x258a578b00047882 */ /* 0x000fe20000000000 */
[----:B------:R-:W-:Y:S01]  /*19d0*/  UMOV UR5, 0x3f3c71c7 ;  /* 0x3f3c71c700057882 */ /* 0x000fe20000000000 */
[----:B------:R-:W-:Y:S02]  /*19e0*/  DMUL R10, R14, R10 ;  /* 0x0000000a0e0a7228 */ /* 0x000fe40000000000 */
[C---:B------:R-:W-:Y:S02]  /*19f0*/  DFMA R14, R4.reuse, R4, -R26 ;  /* 0x00000004040e722b */ /* 0x040fe4000000081a */
[----:B------:R-:W-:Y:S02]  /*1a00*/  DFMA R28, R4, R26, -R18 ;  /* 0x0000001a041c722b */ /* 0x000fe40000000812 */
[----:B------:R-:W-:Y:S01]  /*1a10*/  DFMA R8, R12, R8, UR4 ;  /* 0x000000040c087e2b */ /* 0x000fe20008000008 */
[----:B------:R-:W-:Y:S01]  /*1a20*/  UMOV UR4, 0x9242b910 ;  /* 0x9242b91000047882 */ /* 0x000fe20000000000 */
[----:B------:R-:W-:-:S04]  /*1a30*/  UMOV UR5, 0x3f624924 ;  /* 0x3f62492400057882 */ /* 0x000fc80000000000 */
[----:B------:R-:W-:Y:S02]  /*1a40*/  DFMA R28, R10, R26, R28 ;  /* 0x0000001a0a1c722b */ /* 0x000fe4000000001c */
[----:B------:R-:W-:Y:S01]  /*1a50*/  DFMA R8, R12, R8, UR4 ;  /* 0x000000040c087e2b */ /* 0x000fe20008000008 */
[----:B------:R-:W-:Y:S01]  /*1a60*/  UMOV UR4, 0x99999dfb ;  /* 0x99999dfb00047882 */ /* 0x000fe20000000000 */
[----:B------:R-:W-:-:S06]  /*1a70*/  UMOV UR5, 0x3f899999 ;  /* 0x3f89999900057882 */ /* 0x000fcc0000000000 */
[----:B------:R-:W-:Y:S01]  /*1a80*/  DFMA R16, R12, R8, UR4 ;  /* 0x000000040c107e2b */ /* 0x000fe20008000008 */
[----:B------:R-:W-:Y:S01]  /*1a90*/  UMOV UR4, 0x55555555 ;  /* 0x5555555500047882 */ /* 0x000fe20000000000 */
[----:B------:R-:W-:-:S06]  /*1aa0*/  UMOV UR5, 0x3fb55555 ;  /* 0x3fb5555500057882 */ /* 0x000fcc0000000000 */
[----:B------:R-:W-:-:S08]  /*1ab0*/  DFMA R8, R12, R16, UR4 ;  /* 0x000000040c087e2b */ /* 0x000fd00008000010 */
[----:B------:R-:W-:Y:S01]  /*1ac0*/  DADD R24, -R8, UR4 ;  /* 0x0000000408187e29 */ /* 0x000fe20008000100 */
[----:B------:R-:W-:Y:S01]  /*1ad0*/  UMOV UR4, 0xb9e7b0 ;  /* 0x00b9e7b000047882 */ /* 0x000fe20000000000 */
[----:B------:R-:W-:-:S06]  /*1ae0*/  UMOV UR5, 0x3c46a4cb ;  /* 0x3c46a4cb00057882 */ /* 0x000fcc0000000000 */
[----:B------:R-:W-:Y:S01]  /*1af0*/  DFMA R24, R12, R16, R24 ;  /* 0x000000100c18722b */ /* 0x000fe20000000018 */
[----:B------:R-:W-:Y:S02]  /*1b00*/  VIADD R17, R11, 0x100000 ;  /* 0x001000000b117836 */ /* 0x000fe40000000000 */
[----:B------:R-:W-:-:S05]  /*1b10*/  IMAD.MOV.U32 R16, RZ, RZ, R10 ;  /* 0x000000ffff107224 */ /* 0x000fca00078e000a */
[----:B------:R-:W-:Y:S01]  /*1b20*/  DADD R24, R24, -UR4 ;  /* 0x8000000418187e29 */ /* 0x000fe20008000000 */
[----:B------:R-:W-:Y:S01]  /*1b30*/  UMOV UR4, 0x80000000 ;  /* 0x8000000000047882 */ /* 0x000fe20000000000 */
[----:B------:R-:W-:Y:S01]  /*1b40*/  DFMA R14, R4, R16, R14 ;  /* 0x00000010040e722b */ /* 0x000fe2000000000e */
[----:B------:R-:W-:-:S05]  /*1b50*/  UMOV UR5, 0x43300000 ;  /* 0x4330000000057882 */ /* 0x000fca0000000000 */
[----:B------:R-:W-:Y:S02]  /*1b60*/  DADD R12, R8, R24 ;  /* 0x00000000080c7229 */ /* 0x000fe40000000018 */
[----:B------:R-:W-:-:S06]  /*1b70*/  DFMA R14, R4, R14, R28 ;  /* 0x0000000e040e722b */ /* 0x000fcc000000001c */
        /* <DEDUP_REMOVED lines=10> */
[----:B------:R-:W-:Y:S02]  /*1c20*/  DADD R16, R8, R16 ;  /* 0x0000000008107229 */ /* 0x000fe40000000010 */
[----:B------:R-:W-:Y:S01]  /*1c30*/  DADD R8, R2, -UR4 ;  /* 0x8000000402087e29 */ /* 0x000fe20008000000 */
[----:B------:R-:W-:Y:S01]  /*1c40*/  UMOV UR4, 0xfefa39ef ;  /* 0xfefa39ef00047882 */ /* 0x000fe20000000000 */
[----:B------:R-:W-:Y:S02]  /*1c50*/  UMOV UR5, 0x3fe62e42 ;  /* 0x3fe62e4200057882 */ /* 0x000fe40000000000 */
[----:B------:R-:W-:-:S08]  /*1c60*/  DADD R4, R12, R4 ;  /* 0x000000000c047229 */ /* 0x000fd00000000004 */
        /* <DEDUP_REMOVED lines=75> */
.L_x_101:
[----:B------:R-:W-:Y:S05]  /*2120*/  BSYNC.RECONVERGENT B0 ;  /* 0x0000000000007941 */ /* 0x000fea0003800200 */
.L_x_100:
        /* <DEDUP_REMOVED lines=19> */
.L_x_102:
        /* <DEDUP_REMOVED lines=10> */
.L_x_158:


//--------------------- .text._Z15metropolis_stepPdmm21metropolis_parametersP17curandStateXORWOW --------------------------
	.section	.text._Z15metropolis_stepPdmm21metropolis_parametersP17curandStateXORWOW,"ax",@progbits
	.align	128
        .global         _Z15metropolis_stepPdmm21metropolis_parametersP17curandStateXORWOW
        .type           _Z15metropolis_stepPdmm21metropolis_parametersP17curandStateXORWOW,@function
        .size           _Z15metropolis_stepPdmm21metropolis_parametersP17curandStateXORWOW,(.L_x_161 - _Z15metropolis_stepPdmm21metropolis_parametersP17curandStateXORWOW)
        .other          _Z15metropolis_stepPdmm21metropolis_parametersP17curandStateXORWOW,@"STO_CUDA_ENTRY STV_DEFAULT"
_Z15metropolis_stepPdmm21metropolis_parametersP17curandStateXORWOW:
.text._Z15metropolis_stepPdmm21metropolis_parametersP17curandStateXORWOW:
[----:B------:R-:W0:Y:S01]  /*0000*/  LDC R1, c[0x0][0x37c] ;  /* 0x0000df00ff017b82 */ /* 0x000e220000000800 */
[----:B------:R-:W1:Y:S01]  /*0010*/  S2R R7, SR_CTAID.X ;  /* 0x0000000000077919 */ /* 0x000e620000002500 */
[----:B------:R-:W1:Y:S01]  /*0020*/  LDCU UR4, c[0x0][0x360] ;  /* 0x00006c00ff0477ac */ /* 0x000e620008000800 */
[----:B0-----:R-:W-:Y:S01]  /*0030*/  VIADD R1, R1, 0xfffffef0 ;  /* 0xfffffef001017836 */ /* 0x001fe20000000000 */
[----:B------:R-:W1:Y:S01]  /*0040*/  S2R R0, SR_TID.X ;  /* 0x0000000000007919 */ /* 0x000e620000002100 */
[----:B------:R-:W0:Y:S02]  /*0050*/  LDCU.128 UR8, c[0x0][0x390] ;  /* 0x00007200ff0877ac */ /* 0x000e240008000c00 */
[----:B0-----:R-:W-:Y:S01]  /*0060*/  I2F.F64.U64 R4, UR8 ;  /* 0x0000000800047d12 */ /* 0x001fe20008301800 */
[----:B-1----:R-:W-:Y:S01]  /*0070*/  IMAD R7, R7, UR4, R0 ;  /* 0x0000000407077c24 */ /* 0x002fe2000f8e0200 */
[----:B------:R-:W0:Y:S06]  /*0080*/  LDCU.64 UR4, c[0x0][0x388] ;  /* 0x00007100ff0477ac */ /* 0x000e2c0008000a00 */
[----:B------:R-:W1:Y:S02]  /*0090*/  I2F.F64.U32 R2, R7 ;  /* 0x0000000700027312 */ /* 0x000e640000201800 */
[----:B-1----:R-:W-:-:S10]  /*00a0*/  DFMA R2, R2, UR10, R4 ;  /* 0x0000000a02027c2b */ /* 0x002fd40008000004 */
[----:B------:R-:W0:Y:S02]  /*00b0*/  F2I.U64.F64.TRUNC R2, R2 ;  /* 0x0000000200027311 */ /* 0x000e24000030d800 */
[----:B0-----:R-:W-:-:S04]  /*00c0*/  ISETP.GE.U32.AND P0, PT, R2, UR4, PT ;  /* 0x0000000402007c0c */ /* 0x001fc8000bf06070 */
[----:B------:R-:W-:-:S13]  /*00d0*/  ISETP.GE.U32.AND.EX P0, PT, R3, UR5, PT, P0 ;  /* 0x0000000503007c0c */ /* 0x000fda000bf06100 */
[----:B------:R-:W-:Y:S05]  /*00e0*/  @P0 EXIT ;  /* 0x000000000000094d */ /* 0x000fea0003800000 */
[----:B------:R-:W0:Y:S01]  /*00f0*/  LDC.64 R68, c[0x0][0x420] ;  /* 0x00010800ff447b82 */ /* 0x000e220000000a00 */
[----:B------:R-:W1:Y:S01]  /*0100*/  LDCU.64 UR36, c[0x0][0x358] ;  /* 0x00006b00ff2477ac */ /* 0x000e620008000a00 */
[----:B------:R-:W2:Y:S06]  /*0110*/  LDCU.64 UR4, c[0x0][0x380] ;  /* 0x00007000ff0477ac */ /* 0x000eac0008000a00 */
[----:B------:R-:W3:Y:S01]  /*0120*/  LDC.64 R60, c[0x0][0x3f8] ;  /* 0x0000fe00ff3c7b82 */ /* 0x000ee20000000a00 */
[----:B0-----:R-:W-:-:S05]  /*0130*/  IMAD.WIDE.U32 R68, R7, 0x30, R68 ;  /* 0x0000003007447825 */ /* 0x001fca00078e0044 */
[----:B-1----:R-:W4:Y:S04]  /*0140*/  LDG.E.64 R24, desc[UR36][R68.64] ;  /* 0x0000002444187981 */ /* 0x002f28000c1e1b00 */
[----:B------:R-:W4:Y:S04]  /*0150*/  LDG.E.64 R22, desc[UR36][R68.64+0x10] ;  /* 0x0000102444167981 */ /* 0x000f28000c1e1b00 */
[----:B------:R-:W4:Y:S01]  /*0160*/  LDG.E.64 R26, desc[UR36][R68.64+0x8] ;  /* 0x00000824441a7981 */ /* 0x000f22000c1e1b00 */
[----:B--2---:R-:W-:-:S03]  /*0170*/  LEA R70, P0, R2, UR4, 0x3 ;  /* 0x0000000402467c11 */ /* 0x004fc6000f8018ff */
[----:B------:R0:W5:Y:S01]  /*0180*/  LDG.E R28, desc[UR36][R68.64+0x20] ;  /* 0x00002024441c7981 */ /* 0x000162000c1e1900 */
[----:B------:R-:W-:-:S03]  /*0190*/  LEA.HI.X R71, R2, UR5, R3, 0x3, P0 ;  /* 0x0000000502477c11 */ /* 0x000fc600080f1c03 */
[----:B------:R0:W5:Y:S04]  /*01a0*/  LDG.E.64 R62, desc[UR36][R68.64+0x28] ;  /* 0x00002824443e7981 */ /* 0x000168000c1e1b00 */
[----:B------:R-:W2:Y:S04]  /*01b0*/  LDG.E.64 R4, desc[UR36][R70.64] ;  /* 0x0000002446047981 */ /* 0x000ea8000c1e1b00 */
[----:B------:R-:W2:Y:S04]  /*01c0*/  LDG.E.64 R44, desc[UR36][R70.64+-0x8] ;  /* 0xfffff824462c7981 */ /* 0x000ea8000c1e1b00 */
[----:B------:R0:W5:Y:S04]  /*01d0*/  LDG.E.64 R18, desc[UR36][R68.64+0x18] ;  /* 0x0000182444127981 */ /* 0x000168000c1e1b00 */
[----:B------:R0:W5:Y:S01]  /*01e0*/  LDG.E.64 R38, desc[UR36][R70.64+0x8] ;  /* 0x0000082446267981 */ /* 0x000162000c1e1b00 */
[----:B------:R-:W-:Y:S01]  /*01f0*/  IMAD.MOV.U32 R6, RZ, RZ, 0x0 ;  /* 0x00000000ff067424 */ /* 0x000fe200078e00ff */
[----:B---3--:R-:W-:Y:S01]  /*0200*/  DADD R10, R60, R60 ;  /* 0x000000003c0a7229 */ /* 0x008fe2000000003c */
[----:B------:R-:W-:Y:S01]  /*0210*/  MOV R20, 0x3e0 ;  /* 0x000003e000147802 */ /* 0x000fe20000000f00 */
[----:B------:R-:W-:Y:S01]  /*0220*/  IMAD.MOV.U32 R21, RZ, RZ, 0x0 ;  /* 0x00000000ff157424 */ /* 0x000fe200078e00ff */
[----:B----4-:R-:W-:-:S04]  /*0230*/  SHF.R.U32.HI R0, RZ, 0x2, R25 ;  /* 0x00000002ff007819 */ /* 0x010fc80000011619 */
[----:B------:R-:W-:Y:S01]  /*0240*/  LOP3.LUT R0, R0, R25, RZ, 0x3c, !PT ;  /* 0x0000001900007212 */ /* 0x000fe200078e3cff */
[----:B------:R-:W-:-:S04]  /*0250*/  IMAD.SHL.U32 R2, R23, 0x10, RZ ;  /* 0x0000001017027824 */ /* 0x000fc800078e00ff */
[----:B------:R-:W-:Y:S01]  /*0260*/  IMAD.SHL.U32 R3, R0, 0x2, RZ ;  /* 0x0000000200037824 */ /* 0x000fe200078e00ff */
[----:B------:R-:W-:-:S04]  /*0270*/  SHF.R.U32.HI R7, RZ, 0x2, R26 ;  /* 0x00000002ff077819 */ /* 0x000fc8000001161a */
[----:B------:R-:W-:Y:S02]  /*0280*/  LOP3.LUT R3, R23, R2, R3, 0x96, !PT ;  /* 0x0000000217037212 */ /* 0x000fe400078e9603 */
[----:B------:R-:W-:Y:S02]  /*0290*/  LOP3.LUT R7, R7, R26, RZ, 0x3c, !PT ;  /* 0x0000001a07077212 */ /* 0x000fe400078e3cff */
[----:B------:R-:W-:-:S03]  /*02a0*/  LOP3.LUT R16, R3, R0, RZ, 0x3c, !PT ;  /* 0x0000000003107212 */ /* 0x000fc600078e3cff */
[----:B------:R-:W-:Y:S02]  /*02b0*/  IMAD.SHL.U32 R2, R7, 0x2, RZ ;  /* 0x0000000207027824 */ /* 0x000fe400078e00ff */
[----:B------:R-:W-:-:S05]  /*02c0*/  IMAD.SHL.U32 R0, R16, 0x10, RZ ;  /* 0x0000001010007824 */ /* 0x000fca00078e00ff */
[----:B------:R-:W-:Y:S01]  /*02d0*/  LOP3.LUT R7, R7, R2, R0, 0x96, !PT ;  /* 0x0000000207077212 */ /* 0x000fe200078e9600 */
[----:B------:R-:W-:-:S03]  /*02e0*/  VIADD R2, R24, 0xb0f8a ;  /* 0x000b0f8a18027836 */ /* 0x000fc60000000000 */
[----:B------:R-:W-:-:S05]  /*02f0*/  LOP3.LUT R17, R7, R16, RZ, 0x3c, !PT ;  /* 0x0000001007117212 */ /* 0x000fca00078e3cff */
[----:B------:R-:W-:Y:S01]  /*0300*/  IMAD.IADD R8, R17, 0x1, R2 ;  /* 0x0000000111087824 */ /* 0x000fe200078e0202 */
[----:B------:R-:W-:-:S03]  /*0310*/  IADD3 R3, PT, PT, R24, 0x587c5, R16 ;  /* 0x000587c518037810 */ /* 0x000fc60007ffe010 */
[----:B------:R-:W-:-:S03]  /*0320*/  IMAD.WIDE.U32 R8, R8, 0x200000, RZ ;  /* 0x0020000008087825 */ /* 0x000fc600078e00ff */
[----:B------:R-:W-:-:S06]  /*0330*/  LOP3.LUT R8, R8, R3, RZ, 0x3c, !PT ;  /* 0x0000000308087212 */ /* 0x000fcc00078e3cff */
[----:B------:R-:W1:Y:S01]  /*0340*/  I2F.F64.U64 R8, R8 ;  /* 0x0000000800087312 */ /* 0x000e620000301800 */
[----:B------:R-:W-:-:S06]  /*0350*/  IMAD.MOV.U32 R7, RZ, RZ, 0x3ca00000 ;  /* 0x3ca00000ff077424 */ /* 0x000fcc00078e00ff */
[----:B-1----:R-:W-:-:S08]  /*0360*/  DFMA R6, R8, R6, 5.5511151231257827021e-17 ;  /* 0x3c9000000806742b */ /* 0x002fd00000000006 */
[----:B--2---:R-:W-:-:S08]  /*0370*/  DFMA R4, R6, R10, R4 ;  /* 0x0000000a0604722b */ /* 0x004fd00000000004 */
[----:B------:R-:W-:-:S08]  /*0380*/  DADD R60, R4, -R60 ;  /* 0x00000000043c7229 */ /* 0x000fd0000000083c */
[----:B------:R-:W-:Y:S01]  /*0390*/  DADD R30, R60, -R44 ;  /* 0x000000003c1e7229 */ /* 0x000fe2000000082c */
[----:B------:R-:W-:Y:S01]  /*03a0*/  MOV R6, RZ ;  /* 0x000000ff00067202 */ /* 0x000fe20000000f00 */
[----:B------:R-:W-:-:S06]  /*03b0*/  IMAD.MOV.U32 R7, RZ, RZ, 0x40000000 ;  /* 0x40000000ff077424 */ /* 0x000fcc00078e00ff */
[----:B0-----:R-:W-:-:S11]  /*03c0*/  DADD R4, -RZ, |R30| ;  /* 0x00000000ff047229 */ /* 0x001fd6000000051e */
[----:B-----5:R-:W-:Y:S05]  /*03d0*/  CALL.REL.NOINC `($_Z15metropolis_stepPdmm21metropolis_parametersP17curandStateXORWOW$__internal_accurate_pow) ;  /* 0x00000030006c7944 */ /* 0x020fea0003c00000 */
[C---:B------:R-:W-:Y:S01]  /*03e0*/  DADD R6, R30.reuse, 2 ;  /* 0x400000001e067429 */ /* 0x040fe20000000000 */
[----:B------:R-:W-:Y:S01]  /*03f0*/  BSSY.RECONVERGENT B0, `(.L_x_103) ;  /* 0x000000c000007945 */ /* 0x000fe20003800200 */
[----:B------:R-:W-:-:S08]  /*0400*/  DSETP.NEU.AND P0, PT, R30, RZ, PT ;  /* 0x000000ff1e00722a */ /* 0x000fd00003f0d000 */
        /* <DEDUP_REMOVED lines=10> */
.L_x_104:
[----:B------:R-:W-:Y:S05]  /*04b0*/  BSYNC.RECONVERGENT B0 ;  /* 0x0000000000007941 */ /* 0x000fea0003800200 */
.L_x_103:
[----:B------:R-:W0:Y:S01]  /*04c0*/  LDCU.64 UR4, c[0x0][0x3c0] ;  /* 0x00007800ff0477ac */ /* 0x000e220008000a00 */
[----:B------:R-:W-:Y:S01]  /*04d0*/  DSETP.NEU.AND P0, PT, R30, 1, PT ;  /* 0x3ff000001e00742a */ /* 0x000fe20003f0d000 */
[----:B------:R-:W-:Y:S01]  /*04e0*/  MOV R20, 0x580 ;  /* 0x0000058000147802 */ /* 0x000fe20000000f00 */
[----:B------:R-:W-:-:S04]  /*04f0*/  IMAD.MOV.U32 R21, RZ, RZ, 0x0 ;  /* 0x00000000ff157424 */ /* 0x000fc800078e00ff */
[----:B------:R-:W-:Y:S02]  /*0500*/  FSEL R36, R4, RZ, P0 ;  /* 0x000000ff04247208 */ /* 0x000fe40000000000 */
[----:B------:R-:W-:Y:S01]  /*0510*/  FSEL R37, R5, 1.875, P0 ;  /* 0x3ff0000005257808 */ /* 0x000fe20000000000 */
[----:B0-----:R-:W-:-:S10]  /*0520*/  DADD R6, -RZ, |UR4| ;  /* 0x40000004ff067e29 */ /* 0x001fd40008000100 */
[----:B------:R-:W-:Y:S02]  /*0530*/  IMAD.MOV.U32 R4, RZ, RZ, R6 ;  /* 0x000000ffff047224 */ /* 0x000fe400078e0006 */
[----:B------:R-:W-:Y:S02]  /*0540*/  IMAD.MOV.U32 R5, RZ, RZ, R7 ;  /* 0x000000ffff057224 */ /* 0x000fe400078e0007 */
[----:B------:R-:W-:Y:S02]  /*0550*/  IMAD.MOV.U32 R6, RZ, RZ, RZ ;  /* 0x000000ffff067224 */ /* 0x000fe400078e00ff */
[----:B------:R-:W-:-:S07]  /*0560*/  IMAD.MOV.U32 R7, RZ, RZ, 0x40000000 ;  /* 0x40000000ff077424 */ /* 0x000fce00078e00ff */
[----:B------:R-:W-:Y:S05]  /*0570*/  CALL.REL.NOINC `($_Z15metropolis_stepPdmm21metropolis_parametersP17curandStateXORWOW$__internal_accurate_pow) ;  /* 0x0000003000047944 */ /* 0x000fea0003c00000 */
        /* <DEDUP_REMOVED lines=12> */
[----:B------:R-:W-:Y:S01]  /*0640*/  @!P1 MOV R4, 0x0 ;  /* 0x0000000000049802 */ /* 0x000fe20000000f00 */
[----:B------:R-:W-:-:S07]  /*0650*/  @!P1 IMAD.MOV.U32 R5, RZ, RZ, 0x7ff00000 ;  /* 0x7ff00000ff059424 */ /* 0x000fce00078e00ff */
.L_x_105:
[----:B------:R-:W-:Y:S01]  /*0660*/  FSEL R31, R5, 1.875, P0 ;  /* 0x3ff00000051f7808 */ /* 0x000fe20000000000 */
[----:B------:R-:W0:Y:S01]  /*0670*/  LDC.64 R8, c[0x0][0x400] ;  /* 0x00010000ff087b82 */ /* 0x000e220000000a00 */
[----:B------:R-:W-:Y:S01]  /*0680*/  FSEL R30, R4, RZ, P0 ;  /* 0x000000ff041e7208 */ /* 0x000fe20000000000 */
[----:B------:R-:W-:Y:S01]  /*0690*/  IMAD.MOV.U32 R4, RZ, RZ, 0x1 ;  /* 0x00000001ff047424 */ /* 0x000fe200078e00ff */
[----:B------:R-:W1:Y:S01]  /*06a0*/  MUFU.RCP64H R5, R31 ;  /* 0x0000001f00057308 */ /* 0x000e620000001800 */
[----:B------:R-:W-:Y:S04]  /*06b0*/  BSSY.RECONVERGENT B0, `(.L_x_106) ;  /* 0x0000017000007945 */ /* 0x000fe80003800200 */
[----:B-1----:R-:W-:-:S08]  /*06c0*/  DFMA R6, -R30, R4, 1 ;  /* 0x3ff000001e06742b */ /* 0x002fd00000000104 */
[----:B------:R-:W-:-:S08]  /*06d0*/  DFMA R6, R6, R6, R6 ;  /* 0x000000060606722b */ /* 0x000fd00000000006 */
[----:B------:R-:W-:Y:S02]  /*06e0*/  DFMA R6, R4, R6, R4 ;  /* 0x000000060406722b */ /* 0x000fe40000000004 */
[----:B0-----:R-:W-:-:S06]  /*06f0*/  DMUL R4, R8, 0.5 ;  /* 0x3fe0000008047828 */ /* 0x001fcc0000000000 */
        /* <DEDUP_REMOVED lines=15> */
[----:B------:R-:W-:Y:S05]  /*07f0*/  CALL.REL.NOINC `($__internal_2_$__cuda_sm20_div_rn_f64_full) ;  /* 0x0000002400f87944 */ /* 0x000fea0003c00000 */
[----:B------:R-:W-:Y:S02]  /*0800*/  IMAD.MOV.U32 R36, RZ, RZ, R12 ;  /* 0x000000ffff247224 */ /* 0x000fe400078e000c */
[----:B------:R-:W-:-:S07]  /*0810*/  IMAD.MOV.U32 R37, RZ, RZ, R13 ;  /* 0x000000ffff257224 */ /* 0x000fce00078e000d */
.L_x_107:
[----:B------:R-:W-:Y:S05]  /*0820*/  BSYNC.RECONVERGENT B0 ;  /* 0x0000000000007941 */ /* 0x000fea0003800200 */
.L_x_106:
        /* <DEDUP_REMOVED lines=12> */
[----:B------:R-:W4:Y:S01]  /*08f0*/  LDC.64 R42, c[0x0][0x3c0] ;  /* 0x0000f000ff2a7b82 */ /* 0x000f220000000a00 */
[----:B------:R5:W-:Y:S04]  /*0900*/  STL.64 [R1+0x20], R10 ;  /* 0x0000200a01007387 */ /* 0x000be80000100a00 */
[----:B-1----:R-:W-:Y:S03]  /*0910*/  STL.64 [R1+0x90], R4 ;  /* 0x0000900401007387 */ /* 0x002fe60000100a00 */
[----:B------:R-:W1:Y:S01]  /*0920*/  LDC.64 R12, c[0x0][0x3c8] ;  /* 0x0000f200ff0c7b82 */ /* 0x000e620000000a00 */
[----:B------:R1:W-:Y:S04]  /*0930*/  STL.64 [R1+0x8], R4 ;  /* 0x0000080401007387 */ /* 0x0003e80000100a00 */
[----:B--2---:R-:W-:Y:S03]  /*0940*/  STL.64 [R1+0x98], R6 ;  /* 0x0000980601007387 */ /* 0x004fe60000100a00 */
[----:B0-----:R-:W0:Y:S01]  /*0950*/  LDC.64 R14, c[0x0][0x3d0] ;  /* 0x0000f400ff0e7b82 */ /* 0x001e220000000a00 */
[----:B------:R-:W-:Y:S07]  /*0960*/  STL.64 [R1+0x10], R6 ;  /* 0x0000100601007387 */ /* 0x000fee0000100a00 */
        /* <DEDUP_REMOVED lines=33> */
[----:B0-----:R-:W-:Y:S01]  /*0b80*/  MOV R20, 0xbe0 ;  /* 0x00000be000147802 */ /* 0x001fe20000000f00 */
[----:B------:R-:W-:-:S02]  /*0b90*/  IMAD.MOV.U32 R21, RZ, RZ, 0x0 ;  /* 0x00000000ff157424 */ /* 0x000fc400078e00ff */
[----:B-1----:R-:W-:Y:S01]  /*0ba0*/  IMAD.MOV.U32 R4, RZ, RZ, R44 ;  /* 0x000000ffff047224 */ /* 0x002fe200078e002c */
[----:B------:R-:W-:Y:S01]  /*0bb0*/  MOV R5, R45 ;  /* 0x0000002d00057202 */ /* 0x000fe20000000f00 */
[----:B---3--:R0:W1:Y:S06]  /*0bc0*/  LDC.64 R6, c[0x2][R0] ;  /* 0x0080000000067b82 */ /* 0x00806c0000000a00 */
[----:B01----:R-:W-:Y:S05]  /*0bd0*/  CALL.REL.NOINC R6 `(_Z15metropolis_stepPdmm21metropolis_parametersP17curandStateXORWOW) ;  /* 0xfffffff406087344 */ /* 0x003fea0003c3ffff */
[----:B------:R-:W-:Y:S01]  /*0be0*/  DADD R44, -R60, R38 ;  /* 0x000000003c2c7229 */ /* 0x000fe20000000126 */
[----:B------:R-:W-:Y:S01]  /*0bf0*/  MOV R20, 0xc80 ;  /* 0x00000c8000147802 */ /* 0x000fe20000000f00 */
[----:B------:R-:W-:Y:S01]  /*0c00*/  DADD R38, R4, R36 ;  /* 0x0000000004267229 */ /* 0x000fe20000000024 */
[----:B------:R-:W-:-:S05]  /*0c10*/  IMAD.MOV.U32 R21, RZ, RZ, 0x0 ;  /* 0x00000000ff157424 */ /* 0x000fca00078e00ff */
[----:B------:R-:W-:-:S10]  /*0c20*/  DADD R6, -RZ, |R44| ;  /* 0x00000000ff067229 */ /* 0x000fd4000000052c */
[----:B------:R-:W-:Y:S02]  /*0c30*/  IMAD.MOV.U32 R4, RZ, RZ, R6 ;  /* 0x000000ffff047224 */ /* 0x000fe400078e0006 */
[----:B------:R-:W-:Y:S02]  /*0c40*/  IMAD.MOV.U32 R5, RZ, RZ, R7 ;  /* 0x000000ffff057224 */ /* 0x000fe400078e0007 */
[----:B------:R-:W-:Y:S02]  /*0c50*/  IMAD.MOV.U32 R6, RZ, RZ, RZ ;  /* 0x000000ffff067224 */ /* 0x000fe400078e00ff */
[----:B------:R-:W-:-:S07]  /*0c60*/  IMAD.MOV.U32 R7, RZ, RZ, 0x40000000 ;  /* 0x40000000ff077424 */ /* 0x000fce00078e00ff */
[----:B------:R-:W-:Y:S05]  /*0c70*/  CALL.REL.NOINC `($_Z15metropolis_stepPdmm21metropolis_parametersP17curandStateXORWOW$__internal_accurate_pow) ;  /* 0x0000002800447944 */ /* 0x000fea0003c00000 */
[----:B------:R-:W0:Y:S01]  /*0c80*/  MUFU.RCP64H R11, R31 ;  /* 0x0000001f000b7308 */ /* 0x000e220000001800 */
[----:B------:R-:W-:Y:S01]  /*0c90*/  IMAD.MOV.U32 R10, RZ, RZ, 0x1 ;  /* 0x00000001ff0a7424 */ /* 0x000fe200078e00ff */
[C---:B------:R-:W-:Y:S01]  /*0ca0*/  DADD R6, R44.reuse, 2 ;  /* 0x400000002c067429 */ /* 0x040fe20000000000 */
[----:B------:R-:W-:Y:S01]  /*0cb0*/  BSSY.RECONVERGENT B0, `(.L_x_108) ;  /* 0x0000012000007945 */ /* 0x000fe20003800200 */
[C---:B------:R-:W-:Y:S02]  /*0cc0*/  DSETP.NEU.AND P1, PT, R44.reuse, RZ, PT ;  /* 0x000000ff2c00722a */ /* 0x040fe40003f2d000 */
[----:B------:R-:W-:-:S06]  /*0cd0*/  DSETP.NEU.AND P0, PT, R44, 1, PT ;  /* 0x3ff000002c00742a */ /* 0x000fcc0003f0d000 */
[----:B------:R-:W-:-:S04]  /*0ce0*/  LOP3.LUT R6, R7, 0x7ff00000, RZ, 0xc0, !PT ;  /* 0x7ff0000007067812 */ /* 0x000fc800078ec0ff */
[----:B------:R-:W-:Y:S01]  /*0cf0*/  ISETP.NE.AND P2, PT, R6, 0x7ff00000, PT ;  /* 0x7ff000000600780c */ /* 0x000fe20003f45270 */
[----:B0-----:R-:W-:Y:S01]  /*0d00*/  DFMA R8, -R30, R10, 1 ;  /* 0x3ff000001e08742b */ /* 0x001fe2000000010a */
[----:B------:R-:W-:-:S07]  /*0d10*/  @!P1 CS2R R4, SRZ ;  /* 0x0000000000049805 */ /* 0x000fce000001ff00 */
[----:B------:R-:W-:Y:S02]  /*0d20*/  DFMA R12, R8, R8, R8 ;  /* 0x00000008080c722b */ /* 0x000fe40000000008 */
[----:B------:R-:W0:Y:S06]  /*0d30*/  LDC.64 R8, c[0x0][0x400] ;  /* 0x00010000ff087b82 */ /* 0x000e2c0000000a00 */
[----:B------:R-:W-:-:S08]  /*0d40*/  DFMA R12, R10, R12, R10 ;  /* 0x0000000c0a0c722b */ /* 0x000fd0000000000a */
[----:B------:R-:W-:Y:S01]  /*0d50*/  DFMA R10, -R30, R12, 1 ;  /* 0x3ff000001e0a742b */ /* 0x000fe2000000010c */
[----:B------:R-:W-:Y:S10]  /*0d60*/  @P2 BRA `(.L_x_109) ;  /* 0x0000000000182947 */ /* 0x000ff40003800000 */
[----:B------:R-:W-:-:S14]  /*0d70*/  DSETP.NAN.AND P1, PT, R44, R44, PT ;  /* 0x0000002c2c00722a */ /* 0x000fdc0003f28000 */
[----:B------:R-:W-:Y:S01]  /*0d80*/  @P1 DADD R4, R44, 2 ;  /* 0x400000002c041429 */ /* 0x000fe20000000000 */
[----:B------:R-:W-:Y:S10]  /*0d90*/  @P1 BRA `(.L_x_109) ;  /* 0x00000000000c1947 */ /* 0x000ff40003800000 */
[----:B------:R-:W-:-:S14]  /*0da0*/  DSETP.NEU.AND P1, PT, |R44|, +INF , PT ;  /* 0x7ff000002c00742a */ /* 0x000fdc0003f2d200 */
[----:B------:R-:W-:Y:S02]  /*0db0*/  @!P1 IMAD.MOV.U32 R4, RZ, RZ, 0x0 ;  /* 0x00000000ff049424 */ /* 0x000fe400078e00ff */
[----:B------:R-:W-:-:S07]  /*0dc0*/  @!P1 IMAD.MOV.U32 R5, RZ, RZ, 0x7ff00000 ;  /* 0x7ff00000ff059424 */ /* 0x000fce00078e00ff */
.L_x_109:
[----:B------:R-:W-:Y:S05]  /*0dd0*/  BSYNC.RECONVERGENT B0 ;  /* 0x0000000000007941 */ /* 0x000fea0003800200 */
.L_x_108:
[----:B0-----:R-:W-:Y:S01]  /*0de0*/  DMUL R6, R8, 0.5 ;  /* 0x3fe0000008067828 */ /* 0x001fe20000000000 */
[----:B------:R-:W-:Y:S01]  /*0df0*/  FSEL R4, R4, RZ, P0 ;  /* 0x000000ff04047208 */ /* 0x000fe20000000000 */
[----:B------:R-:W-:Y:S01]  /*0e00*/  DFMA R10, R12, R10, R12 ;  /* 0x0000000a0c0a722b */ /* 0x000fe2000000000c */
[----:B------:R-:W-:Y:S01]  /*0e10*/  FSEL R5, R5, 1.875, P0 ;  /* 0x3ff0000005057808 */ /* 0x000fe20000000000 */
[----:B------:R-:W-:Y:S05]  /*0e20*/  BSSY.RECONVERGENT B0, `(.L_x_110) ;  /* 0x0000011000007945 */ /* 0x000fea0003800200 */
[----:B------:R-:W-:-:S08]  /*0e30*/  DMUL R6, R6, R4 ;  /* 0x0000000406067228 */ /* 0x000fd00000000000 */
[----:B------:R-:W-:Y:S02]  /*0e40*/  DMUL R36, R10, R6 ;  /* 0x000000060a247228 */ /* 0x000fe40000000000 */
[----:B------:R-:W-:-:S06]  /*0e50*/  FSETP.GEU.AND P1, PT, |R7|, 6.5827683646048100446e-37, PT ;  /* 0x036000000700780b */ /* 0x000fcc0003f2e200 */
[----:B------:R-:W-:-:S08]  /*0e60*/  DFMA R4, -R30, R36, R6 ;  /* 0x000000241e04722b */ /* 0x000fd00000000106 */
[----:B------:R-:W-:-:S10]  /*0e70*/  DFMA R36, R10, R4, R36 ;  /* 0x000000040a24722b */ /* 0x000fd40000000024 */
[----:B------:R-:W-:-:S05]  /*0e80*/  FFMA R0, RZ, R31, R37 ;  /* 0x0000001fff007223 */ /* 0x000fca0000000025 */
[----:B------:R-:W-:-:S13]  /*0e90*/  FSETP.GT.AND P0, PT, |R0|, 1.469367938527859385e-39, PT ;  /* 0x001000000000780b */ /* 0x000fda0003f04200 */
[----:B------:R-:W-:Y:S05]  /*0ea0*/  @P0 BRA P1, `(.L_x_111) ;  /* 0x0000000000200947 */ /* 0x000fea0000800000 */
[----:B------:R-:W-:Y:S01]  /*0eb0*/  MOV R4, R6 ;  /* 0x0000000600047202 */ /* 0x000fe20000000f00 */
[----:B------:R-:W-:Y:S01]  /*0ec0*/  IMAD.MOV.U32 R5, RZ, RZ, R7 ;  /* 0x000000ffff057224 */ /* 0x000fe200078e0007 */
[----:B------:R-:W-:Y:S01]  /*0ed0*/  MOV R0, 0xf10 ;  /* 0x00000f1000007802 */ /* 0x000fe20000000f00 */
[----:B------:R-:W-:Y:S02]  /*0ee0*/  IMAD.MOV.U32 R6, RZ, RZ, R30 ;  /* 0x000000ffff067224 */ /* 0x000fe400078e001e */
[----:B------:R-:W-:-:S07]  /*0ef0*/  IMAD.MOV.U32 R7, RZ, RZ, R31 ;  /* 0x000000ffff077224 */ /* 0x000fce00078e001f */
[----:B------:R-:W-:Y:S05]  /*0f00*/  CALL.REL.NOINC `($__internal_2_$__cuda_sm20_div_rn_f64_full) ;  /* 0x0000002000347944 */ /* 0x000fea0003c00000 */
[----:B------:R-:W-:Y:S02]  /*0f10*/  IMAD.MOV.U32 R36, RZ, RZ, R12 ;  /* 0x000000ffff247224 */ /* 0x000fe400078e000c */
[----:B------:R-:W-:-:S07]  /*0f20*/  IMAD.MOV.U32 R37, RZ, RZ, R13 ;  /* 0x000000ffff257224 */ /* 0x000fce00078e000d */
.L_x_111:
[----:B------:R-:W-:Y:S05]  /*0f30*/  BSYNC.RECONVERGENT B0 ;  /* 0x0000000000007941 */ /* 0x000fea0003800200 */
.L_x_110:
        /* <DEDUP_REMOVED lines=10> */
[----:B------:R5:W-:Y:S07]  /*0fe0*/  STL.64 [R1+0x8], R10 ;  /* 0x0000080a01007387 */ /* 0x000bee0000100a00 */
[----:B------:R-:W5:Y:S01]  /*0ff0*/  LDC.64 R30, c[0x0][0x3d0] ;  /* 0x0000f400ff1e7b82 */ /* 0x000f620000000a00 */
[----:B----4-:R-:W-:Y:S04]  /*1000*/  STL.64 [R1+0xb0], R6 ;  /* 0x0000b00601007387 */ /* 0x010fe80000100a00 */
[----:B------:R-:W-:Y:S03]  /*1010*/  STL.64 [R1+0x28], R6 ;  /* 0x0000280601007387 */ /* 0x000fe60000100a00 */
[----:B0-----:R-:W0:Y:S01]  /*1020*/  LDC.64 R32, c[0x0][0x3d8] ;  /* 0x0000f600ff207b82 */ /* 0x001e220000000a00 */
[----:B-1----:R-:W-:Y:S04]  /*1030*/  STL.64 [R1+0x98], R12 ;  /* 0x0000980c01007387 */ /* 0x002fe80000100a00 */
[----:B------:R-:W-:Y:S03]  /*1040*/  STL.64 [R1+0x10], R12 ;  /* 0x0000100c01007387 */ /* 0x000fe60000100a00 */
[----:B------:R-:W1:Y:S01]  /*1050*/  LDC.64 R34, c[0x0][0x3e0] ;  /* 0x0000f800ff227b82 */ /* 0x000e620000000a00 */
[----:B--2---:R-:W-:Y:S04]  /*1060*/  STL.64 [R1+0xa0], R14 ;  /* 0x0000a00e01007387 */ /* 0x004fe80000100a00 */
[----:B------:R-:W-:Y:S03]  /*1070*/  STL.64 [R1+0x18], R14 ;  /* 0x0000180e01007387 */ /* 0x000fe60000100a00 */
[----:B------:R-:W2:Y:S01]  /*1080*/  LDC.64 R40, c[0x0][0x3e8] ;  /* 0x0000fa00ff287b82 */ /* 0x000ea20000000a00 */
[----:B-----5:R-:W-:Y:S04]  /*1090*/  STL.64 [R1+0xc0], R30 ;  /* 0x0000c01e01007387 */ /* 0x020fe80000100a00 */
        /* <DEDUP_REMOVED lines=24> */
[----:B------:R-:W-:Y:S04]  /*1220*/  STL.64 [R1+0x78], R10 ;  /* 0x0000780a01007387 */ /* 0x000fe80000100a00 */
[----:B0-----:R-:W-:Y:S04]  /*1230*/  STL.64 [R1+0x108], R48 ;  /* 0x0001083001007387 */ /* 0x001fe80000100a00 */
[----:B------:R-:W-:Y:S04]  /*1240*/  STL.64 [R1+0x80], R48 ;  /* 0x0000803001007387 */ /* 0x000fe80000100a00 */
[----:B-1----:R-:W-:Y:S04]  /*1250*/  STL.64 [R1+0xa8], R20 ;  /* 0x0000a81401007387 */ /* 0x002fe80000100a00 */
[----:B------:R0:W-:Y:S04]  /*1260*/  STL.64 [R1+0x20], R20 ;  /* 0x0000201401007387 */ /* 0x0001e80000100a00 */
[----:B--2---:R-:W-:Y:S04]  /*1270*/  STL.64 [R1+0xb8], R4 ;  /* 0x0000b80401007387 */ /* 0x004fe80000100a00 */
[----:B------:R1:W-:Y:S01]  /*1280*/  STL.64 [R1+0x30], R4 ;  /* 0x0000300401007387 */ /* 0x0003e20000100a00 */
[----:B0-----:R-:W-:Y:S01]  /*1290*/  MOV R20, 0x12f0 ;  /* 0x000012f000147802 */ /* 0x001fe20000000f00 */
[----:B------:R-:W-:-:S02]  /*12a0*/  IMAD.MOV.U32 R21, RZ, RZ, 0x0 ;  /* 0x00000000ff157424 */ /* 0x000fc400078e00ff */
[----:B-1----:R-:W-:Y:S02]  /*12b0*/  IMAD.MOV.U32 R4, RZ, RZ, R60 ;  /* 0x000000ffff047224 */ /* 0x002fe400078e003c */
[----:B------:R-:W-:Y:S01]  /*12c0*/  IMAD.MOV.U32 R5, RZ, RZ, R61 ;  /* 0x000000ffff057224 */ /* 0x000fe200078e003d */
[----:B---3--:R0:W1:Y:S06]  /*12d0*/  LDC.64 R6, c[0x2][R0] ;  /* 0x0080000000067b82 */ /* 0x00806c0000000a00 */
[----:B01----:R-:W-:Y:S05]  /*12e0*/  CALL.REL.NOINC R6 `(_Z15metropolis_stepPdmm21metropolis_parametersP17curandStateXORWOW) ;  /* 0xffffffec06447344 */ /* 0x003fea0003c3ffff */
[----:B------:R-:W2:Y:S01]  /*12f0*/  LDG.E.64 R54, desc[UR36][R70.64+-0x8] ;  /* 0xfffff82446367981 */ /* 0x000ea2000c1e1b00 */
[----:B------:R-:W0:Y:S03]  /*1300*/  LDCU.64 UR4, c[0x0][0x3c0] ;  /* 0x00007800ff0477ac */ /* 0x000e260008000a00 */
[----:B------:R-:W2:Y:S04]  /*1310*/  LDG.E.64 R52, desc[UR36][R70.64] ;  /* 0x0000002446347981 */ /* 0x000ea8000c1e1b00 */
[----:B------:R1:W5:Y:S01]  /*1320*/  LDG.E.64 R46, desc[UR36][R70.64+0x8] ;  /* 0x00000824462e7981 */ /* 0x000362000c1e1b00 */
[----:B------:R-:W-:Y:S01]  /*1330*/  DADD R36, R4, R36 ;  /* 0x0000000004247229 */ /* 0x000fe20000000024 */
[----:B------:R-:W-:Y:S01]  /*1340*/  IMAD.MOV.U32 R6, RZ, RZ, RZ ;  /* 0x000000ffff067224 */ /* 0x000fe200078e00ff */
[----:B------:R-:W-:Y:S01]  /*1350*/  MOV R7, 0x40000000 ;  /* 0x4000000000077802 */ /* 0x000fe20000000f00 */
[----:B------:R-:W-:Y:S01]  /*1360*/  IMAD.MOV.U32 R21, RZ, RZ, 0x0 ;  /* 0x00000000ff157424 */ /* 0x000fe200078e00ff */
[----:B------:R-:W-:-:S04]  /*1370*/  MOV R20, 0x13d0 ;  /* 0x000013d000147802 */ /* 0x000fc80000000f00 */
[----:B0-----:R-:W-:-:S08]  /*1380*/  DMUL R36, R36, UR4 ;  /* 0x0000000424247c28 */ /* 0x001fd00008000000 */
[----:B------:R-:W-:Y:S02]  /*1390*/  DFMA R38, R38, UR4, R36 ;  /* 0x0000000426267c2b */ /* 0x000fe40008000024 */
[----:B--2---:R-:W-:-:S08]  /*13a0*/  DADD R30, -R54, R52 ;  /* 0x00000000361e7229 */ /* 0x004fd00000000134 */
[----:B-1----:R-:W-:-:S11]  /*13b0*/  DADD R4, -RZ, |R30| ;  /* 0x00000000ff047229 */ /* 0x002fd6000000051e */
        /* <DEDUP_REMOVED lines=14> */
.L_x_113:
[----:B------:R-:W-:Y:S05]  /*14a0*/  BSYNC.RECONVERGENT B0 ;  /* 0x0000000000007941 */ /* 0x000fea0003800200 */
.L_x_112:
        /* <DEDUP_REMOVED lines=24> */
[----:B------:R-:W-:Y:S01]  /*1630*/  @!P1 IMAD.MOV.U32 R4, RZ, RZ, 0x0 ;  /* 0x00000000ff049424 */ /* 0x000fe200078e00ff */
[----:B------:R-:W-:-:S07]  /*1640*/  @!P1 MOV R5, 0x7ff00000 ;  /* 0x7ff0000000059802 */ /* 0x000fce0000000f00 */
.L_x_114:
[----:B------:R-:W-:Y:S01]  /*1650*/  FSEL R37, R5, 1.875, P0 ;  /* 0x3ff0000005257808 */ /* 0x000fe20000000000 */
[----:B------:R-:W0:Y:S01]  /*1660*/  LDC.64 R30, c[0x0][0x400] ;  /* 0x00010000ff1e7b82 */ /* 0x000e220000000a00 */
[----:B------:R-:W-:Y:S01]  /*1670*/  FSEL R36, R4, RZ, P0 ;  /* 0x000000ff04247208 */ /* 0x000fe20000000000 */
[----:B------:R-:W-:Y:S01]  /*1680*/  IMAD.MOV.U32 R4, RZ, RZ, 0x1 ;  /* 0x00000001ff047424 */ /* 0x000fe200078e00ff */
[----:B------:R-:W1:Y:S01]  /*1690*/  MUFU.RCP64H R5, R37 ;  /* 0x0000002500057308 */ /* 0x000e620000001800 */
[----:B------:R-:W-:Y:S04]  /*16a0*/  BSSY.RECONVERGENT B0, `(.L_x_115) ;  /* 0x0000017000007945 */ /* 0x000fe80003800200 */
[----:B-1----:R-:W-:Y:S02]  /*16b0*/  DFMA R6, -R36, R4, 1 ;  /* 0x3ff000002406742b */ /* 0x002fe40000000104 */
[----:B0-----:R-:W-:-:S06]  /*16c0*/  DMUL R30, R30, 0.5 ;  /* 0x3fe000001e1e7828 */ /* 0x001fcc0000000000 */
[----:B------:R-:W-:Y:S02]  /*16d0*/  DFMA R6, R6, R6, R6 ;  /* 0x000000060606722b */ /* 0x000fe40000000006 */
[----:B------:R-:W-:-:S06]  /*16e0*/  DMUL R8, R30, R44 ;  /* 0x0000002c1e087228 */ /* 0x000fcc0000000000 */
[----:B------:R-:W-:-:S04]  /*16f0*/  DFMA R6, R4, R6, R4 ;  /* 0x000000060406722b */ /* 0x000fc80000000004 */
[----:B------:R-:W-:-:S04]  /*1700*/  FSETP.GEU.AND P1, PT, |R9|, 6.5827683646048100446e-37, PT ;  /* 0x036000000900780b */ /* 0x000fc80003f2e200 */
        /* <DEDUP_REMOVED lines=16> */
.L_x_116:
[----:B------:R-:W-:Y:S05]  /*1810*/  BSYNC.RECONVERGENT B0 ;  /* 0x0000000000007941 */ /* 0x000fea0003800200 */
.L_x_115:
        /* <DEDUP_REMOVED lines=11> */
[----:B------:R-:W0:Y:S01]  /*18d0*/  LDC.64 R32, c[0x0][0x3c8] ;  /* 0x0000f200ff207b82 */ /* 0x000e220000000a00 */
[----:B----4-:R-:W-:Y:S04]  /*18e0*/  STL.64 [R1+0x98], R10 ;  /* 0x0000980a01007387 */ /* 0x010fe80000100a00 */
[----:B------:R4:W-:Y:S03]  /*18f0*/  STL.64 [R1+0x10], R10 ;  /* 0x0000100a01007387 */ /* 0x0009e60000100a00 */
[----:B-----5:R-:W5:Y:S01]  /*1900*/  LDC.64 R6, c[0x0][0x3e0] ;  /* 0x0000f800ff067b82 */ /* 0x020f620000000a00 */
[----:B-1----:R-:W-:Y:S04]  /*1910*/  STL.64 [R1+0xa0], R12 ;  /* 0x0000a00c01007387 */ /* 0x002fe80000100a00 */
[----:B------:R1:W-:Y:S03]  /*1920*/  STL.64 [R1+0x18], R12 ;  /* 0x0000180c01007387 */ /* 0x0003e60000100a00 */
[----:B------:R-:W1:Y:S01]  /*1930*/  LDC.64 R34, c[0x0][0x3d0] ;  /* 0x0000f400ff227b82 */ /* 0x000e620000000a00 */
[----:B--2---:R-:W-:Y:S04]  /*1940*/  STL.64 [R1+0xa8], R14 ;  /* 0x0000a80e01007387 */ /* 0x004fe80000100a00 */
[----:B------:R2:W-:Y:S03]  /*1950*/  STL.64 [R1+0x20], R14 ;  /* 0x0000200e01007387 */ /* 0x0005e60000100a00 */
[----:B0-----:R-:W0:Y:S01]  /*1960*/  LDC.64 R8, c[0x0][0x3e8] ;  /* 0x0000fa00ff087b82 */ /* 0x001e220000000a00 */
[----:B------:R-:W-:Y:S04]  /*1970*/  STL.64 [R1+0xb8], R32 ;  /* 0x0000b82001007387 */ /* 0x000fe80000100a00 */
[----:B------:R0:W-:Y:S03]  /*1980*/  STL.64 [R1+0x30], R32 ;  /* 0x0000302001007387 */ /* 0x0001e60000100a00 */
[----:B----4-:R-:W4:Y:S01]  /*1990*/  LDC.64 R10, c[0x0][0x3f0] ;  /* 0x0000fc00ff0a7b82 */ /* 0x010f220000000a00 */
[----:B-----5:R-:W-:Y:S04]  /*19a0*/  STL.64 [R1+0xd0], R6 ;  /* 0x0000d00601007387 */ /* 0x020fe80000100a00 */
[----:B------:R-:W-:Y:S03]  /*19b0*/  STL.64 [R1+0x48], R6 ;  /* 0x0000480601007387 */ /* 0x000fe60000100a00 */
[----:B-1----:R-:W1:Y:S01]  /*19c0*/  LDC.64 R12, c[0x0][0x3f8] ;  /* 0x0000fe00ff0c7b82 */ /* 0x002e620000000a00 */
[----:B------:R-:W-:Y:S04]  /*19d0*/  STL.64 [R1+0xc0], R34 ;  /* 0x0000c02201007387 */ /* 0x000fe80000100a00 */
[----:B------:R-:W-:Y:S03]  /*19e0*/  STL.64 [R1+0x38], R34 ;  /* 0x0000382201007387 */ /* 0x000fe60000100a00 */
[----:B--2---:R-:W2:Y:S01]  /*19f0*/  LDC.64 R14, c[0x0][0x400] ;  /* 0x00010000ff0e7b82 */ /* 0x004ea20000000a00 */
[----:B0-----:R-:W-:Y:S04]  /*1a00*/  STL.64 [R1+0xd8], R8 ;  /* 0x0000d80801007387 */ /* 0x001fe80000100a00 */
[----:B------:R-:W-:Y:S03]  /*1a10*/  STL.64 [R1+0x50], R8 ;  /* 0x0000500801007387 */ /* 0x000fe60000100a00 */
[----:B------:R-:W0:Y:S01]  /*1a20*/  LDC.64 R40, c[0x0][0x408] ;  /* 0x00010200ff287b82 */ /* 0x000e220000000a00 */
[----:B----4-:R-:W-:Y:S04]  /*1a30*/  STL.64 [R1+0xe0], R10 ;  /* 0x0000e00a01007387 */ /* 0x010fe80000100a00 */
[----:B------:R-:W-:Y:S03]  /*1a40*/  STL.64 [R1+0x58], R10 ;  /* 0x0000580a01007387 */ /* 0x000fe60000100a00 */
[----:B------:R-:W4:Y:S01]  /*1a50*/  LDC.64 R42, c[0x0][0x410] ;  /* 0x00010400ff2a7b82 */ /* 0x000f220000000a00 */
[----:B-1----:R-:W-:Y:S04]  /*1a60*/  STL.64 [R1+0xe8], R12 ;  /* 0x0000e80c01007387 */ /* 0x002fe80000100a00 */
[----:B------:R-:W-:Y:S03]  /*1a70*/  STL.64 [R1+0x60], R12 ;  /* 0x0000600c01007387 */ /* 0x000fe60000100a00 */
[----:B------:R-:W1:Y:S01]  /*1a80*/  LDC.64 R32, c[0x0][0x418] ;  /* 0x00010600ff207b82 */ /* 0x000e620000000a00 */
[----:B--2---:R-:W-:Y:S04]  /*1a90*/  STL.64 [R1+0xf0], R14 ;  /* 0x0000f00e01007387 */ /* 0x004fe80000100a00 */
[----:B------:R-:W-:Y:S03]  /*1aa0*/  STL.64 [R1+0x68], R14 ;  /* 0x0000680e01007387 */ /* 0x000fe60000100a00 */
[----:B------:R-:W2:Y:S01]  /*1ab0*/  LDC.64 R20, c[0x0][0x3c0] ;  /* 0x0000f000ff147b82 */ /* 0x000ea20000000a00 */
[----:B0-----:R-:W-:Y:S04]  /*1ac0*/  STL.64 [R1+0xf8], R40 ;  /* 0x0000f82801007387 */ /* 0x001fe80000100a00 */
[----:B------:R-:W-:Y:S03]  /*1ad0*/  STL.64 [R1+0x70], R40 ;  /* 0x0000702801007387 */ /* 0x000fe60000100a00 */
[----:B------:R-:W0:Y:S01]  /*1ae0*/  LDC.64 R4, c[0x0][0x3d8] ;  /* 0x0000f600ff047b82 */ /* 0x000e220000000a00 */
[----:B----4-:R-:W-:Y:S04]  /*1af0*/  STL.64 [R1+0x100], R42 ;  /* 0x0001002a01007387 */ /* 0x010fe80000100a00 */
[----:B------:R-:W-:Y:S04]  /*1b00*/  STL.64 [R1+0x78], R42 ;  /* 0x0000782a01007387 */ /* 0x000fe80000100a00 */
[----:B-1----:R-:W-:Y:S04]  /*1b10*/  STL.64 [R1+0x108], R32 ;  /* 0x0001082001007387 */ /* 0x002fe80000100a00 */
[----:B------:R-:W-:Y:S04]  /*1b20*/  STL.64 [R1+0x80], R32 ;  /* 0x0000802001007387 */ /* 0x000fe80000100a00 */
[----:B--2---:R-:W-:Y:S04]  /*1b30*/  STL.64 [R1+0xb0], R20 ;  /* 0x0000b01401007387 */ /* 0x004fe80000100a00 */
[----:B------:R1:W-:Y:S04]  /*1b40*/  STL.64 [R1+0x28], R20 ;  /* 0x0000281401007387 */ /* 0x0003e80000100a00 */
[----:B0-----:R-:W-:Y:S04]  /*1b50*/  STL.64 [R1+0xc8], R4 ;  /* 0x0000c80401007387 */ /* 0x001fe80000100a00 */
[----:B------:R0:W-:Y:S01]  /*1b60*/  STL.64 [R1+0x40], R4 ;  /* 0x0000400401007387 */ /* 0x0001e20000100a00 */
[----:B-1----:R-:W-:Y:S01]  /*1b70*/  HFMA2 R21, -RZ, RZ, 0, 0 ;  /* 0x00000000ff157431 */ /* 0x002fe200000001ff */
[----:B------:R-:W-:Y:S01]  /*1b80*/  MOV R20, 0x1bd0 ;  /* 0x00001bd000147802 */ /* 0x000fe20000000f00 */
[----:B0-----:R-:W-:-:S02]  /*1b90*/  IMAD.MOV.U32 R4, RZ, RZ, R54 ;  /* 0x000000ffff047224 */ /* 0x001fc400078e0036 */
[----:B------:R-:W-:Y:S01]  /*1ba0*/  IMAD.MOV.U32 R5, RZ, RZ, R55 ;  /* 0x000000ffff057224 */ /* 0x000fe200078e0037 */
        /* <DEDUP_REMOVED lines=13> */
[----:B------:R-:W-:Y:S01]  /*1c80*/  IMAD.MOV.U32 R6, RZ, RZ, R36 ;  /* 0x000000ffff067224 */ /* 0x000fe200078e0024 */
[C---:B------:R-:W-:Y:S01]  /*1c90*/  DADD R8, R46.reuse, 2 ;  /* 0x400000002e087429 */ /* 0x040fe20000000000 */
[----:B------:R-:W-:Y:S01]  /*1ca0*/  IMAD.MOV.U32 R7, RZ, RZ, R37 ;  /* 0x000000ffff077224 */ /* 0x000fe200078e0025 */
[C---:B------:R-:W-:Y:S01]  /*1cb0*/  DSETP.NEU.AND P1, PT, R46.reuse, RZ, PT ;  /* 0x000000ff2e00722a */ /* 0x040fe20003f2d000 */
[----:B------:R-:W-:Y:S01]  /*1cc0*/  IMAD.MOV.U32 R10, RZ, RZ, 0x1 ;  /* 0x00000001ff0a7424 */ /* 0x000fe200078e00ff */
[----:B------:R-:W-:Y:S01]  /*1cd0*/  BSSY.RECONVERGENT B0, `(.L_x_117) ;  /* 0x0000010000007945 */ /* 0x000fe20003800200 */
[----:B------:R-:W-:-:S05]  /*1ce0*/  DSETP.NEU.AND P0, PT, R46, 1, PT ;  /* 0x3ff000002e00742a */ /* 0x000fca0003f0d000 */
[----:B------:R-:W-:-:S04]  /*1cf0*/  LOP3.LUT R8, R9, 0x7ff00000, RZ, 0xc0, !PT ;  /* 0x7ff0000009087812 */ /* 0x000fc800078ec0ff */
[----:B------:R-:W-:Y:S01]  /*1d00*/  ISETP.NE.AND P2, PT, R8, 0x7ff00000, PT ;  /* 0x7ff000000800780c */ /* 0x000fe20003f45270 */
[----:B0-----:R-:W-:Y:S01]  /*1d10*/  DFMA R12, -R6, R10, 1 ;  /* 0x3ff00000060c742b */ /* 0x001fe2000000010a */
[----:B------:R-:W-:-:S07]  /*1d20*/  @!P1 CS2R R4, SRZ ;  /* 0x0000000000049805 */ /* 0x000fce000001ff00 */
[----:B------:R-:W-:-:S08]  /*1d30*/  DFMA R12, R12, R12, R12 ;  /* 0x0000000c0c0c722b */ /* 0x000fd0000000000c */
[----:B------:R-:W-:-:S08]  /*1d40*/  DFMA R12, R10, R12, R10 ;  /* 0x0000000c0a0c722b */ /* 0x000fd0000000000a */
[----:B------:R-:W-:Y:S01]  /*1d50*/  DFMA R8, -R6, R12, 1 ;  /* 0x3ff000000608742b */ /* 0x000fe2000000010c */
[----:B------:R-:W-:Y:S10]  /*1d60*/  @P2 BRA `(.L_x_118) ;  /* 0x0000000000182947 */ /* 0x000ff40003800000 */
[----:B------:R-:W-:-:S14]  /*1d70*/  DSETP.NAN.AND P1, PT, R46, R46, PT ;  /* 0x0000002e2e00722a */ /* 0x000fdc0003f28000 */
[----:B------:R-:W-:Y:S01]  /*1d80*/  @P1 DADD R4, R46, 2 ;  /* 0x400000002e041429 */ /* 0x000fe20000000000 */
[----:B------:R-:W-:Y:S10]  /*1d90*/  @P1 BRA `(.L_x_118) ;  /* 0x00000000000c1947 */ /* 0x000ff40003800000 */
[----:B------:R-:W-:-:S14]  /*1da0*/  DSETP.NEU.AND P1, PT, |R46|, +INF , PT ;  /* 0x7ff000002e00742a */ /* 0x000fdc0003f2d200 */
[----:B------:R-:W-:Y:S01]  /*1db0*/  @!P1 IMAD.MOV.U32 R4, RZ, RZ, 0x0 ;  /* 0x00000000ff049424 */ /* 0x000fe200078e00ff */
[----:B------:R-:W-:-:S07]  /*1dc0*/  @!P1 MOV R5, 0x7ff00000 ;  /* 0x7ff0000000059802 */ /* 0x000fce0000000f00 */
.L_x_118:
[----:B------:R-:W-:Y:S05]  /*1dd0*/  BSYNC.RECONVERGENT B0 ;  /* 0x0000000000007941 */ /* 0x000fea0003800200 */
.L_x_117:
        /* <DEDUP_REMOVED lines=15> */
[----:B------:R-:W-:Y:S05]  /*1ed0*/  CALL.REL.NOINC `($__internal_2_$__cuda_sm20_div_rn_f64_full) ;  /* 0x0000001000407944 */ /* 0x000fea0003c00000 */
[----:B------:R-:W-:Y:S02]  /*1ee0*/  IMAD.MOV.U32 R30, RZ, RZ, R12 ;  /* 0x000000ffff1e7224 */ /* 0x000fe400078e000c */
[----:B------:R-:W-:-:S07]  /*1ef0*/  IMAD.MOV.U32 R31, RZ, RZ, R13 ;  /* 0x000000ffff1f7224 */ /* 0x000fce00078e000d */
.L_x_120:
[----:B------:R-:W-:Y:S05]  /*1f00*/  BSYNC.RECONVERGENT B0 ;  /* 0x0000000000007941 */ /* 0x000fea0003800200 */
.L_x_119:
        /* <DEDUP_REMOVED lines=15> */
[----:B0-----:R-:W0:Y:S01]  /*2000*/  LDC.64 R32, c[0x0][0x3d0] ;  /* 0x0000f400ff207b82 */ /* 0x001e220000000a00 */
[----:B------:R1:W-:Y:S04]  /*2010*/  STL.64 [R1+0x18], R12 ;  /* 0x0000180c01007387 */ /* 0x0003e80000100a00 */
[----:B--2---:R-:W-:Y:S03]  /*2020*/  STL.64 [R1+0xa8], R14 ;  /* 0x0000a80e01007387 */ /* 0x004fe60000100a00 */
[----:B------:R-:W2:Y:S01]  /*2030*/  LDC.64 R34, c[0x0][0x3d8] ;  /* 0x0000f600ff227b82 */ /* 0x000ea20000000a00 */
[----:B------:R-:W-:Y:S07]  /*2040*/  STL.64 [R1+0x20], R14 ;  /* 0x0000200e01007387 */ /* 0x000fee0000100a00 */
[----:B------:R-:W1:Y:S01]  /*2050*/  LDC.64 R36, c[0x0][0x3e0] ;  /* 0x0000f800ff247b82 */ /* 0x000e620000000a00 */
[----:B----4-:R-:W-:Y:S04]  /*2060*/  STL.64 [R1+0xe0], R6 ;  /* 0x0000e00601007387 */ /* 0x010fe80000100a00 */
[----:B------:R-:W-:Y:S03]  /*2070*/  STL.64 [R1+0x58], R6 ;  /* 0x0000580601007387 */ /* 0x000fe60000100a00 */
[----:B------:R-:W4:Y:S01]  /*2080*/  LDC.64 R40, c[0x0][0x3e8] ;  /* 0x0000fa00ff287b82 */ /* 0x000f220000000a00 */
[----:B0-----:R-:W-:Y:S04]  /*2090*/  STL.64 [R1+0xc0], R32 ;  /* 0x0000c02001007387 */ /* 0x001fe80000100a00 */
[----:B------:R-:W-:Y:S03]  /*20a0*/  STL.64 [R1+0x38], R32 ;  /* 0x0000382001007387 */ /* 0x000fe60000100a00 */
[----:B------:R-:W0:Y:S01]  /*20b0*/  LDC.64 R8, c[0x0][0x3f8] ;  /* 0x0000fe00ff087b82 */ /* 0x000e220000000a00 */
[----:B--2---:R-:W-:Y:S04]  /*20c0*/  STL.64 [R1+0xc8], R34 ;  /* 0x0000c82201007387 */ /* 0x004fe80000100a00 */
[----:B------:R-:W-:Y:S03]  /*20d0*/  STL.64 [R1+0x40], R34 ;  /* 0x0000402201007387 */ /* 0x000fe60000100a00 */
[----:B-----5:R-:W2:Y:S01]  /*20e0*/  LDC.64 R10, c[0x0][0x400] ;  /* 0x00010000ff0a7b82 */ /* 0x020ea20000000a00 */
[----:B-1----:R-:W-:Y:S04]  /*20f0*/  STL.64 [R1+0xd0], R36 ;  /* 0x0000d02401007387 */ /* 0x002fe80000100a00 */
[----:B------:R-:W-:Y:S03]  /*2100*/  STL.64 [R1+0x48], R36 ;  /* 0x0000482401007387 */ /* 0x000fe60000100a00 */
        /* <DEDUP_REMOVED lines=9> */
[----:B------:R-:W2:Y:S01]  /*21a0*/  LDC.64 R20, c[0x0][0x3c0] ;  /* 0x0000f000ff147b82 */ /* 0x000ea20000000a00 */
[----:B-1----:R-:W-:Y:S04]  /*21b0*/  STL.64 [R1+0xf8], R42 ;  /* 0x0000f82a01007387 */ /* 0x002fe80000100a00 */
[----:B------:R-:W-:Y:S03]  /*21c0*/  STL.64 [R1+0x70], R42 ;  /* 0x0000702a01007387 */ /* 0x000fe60000100a00 */
[----:B------:R-:W1:Y:S01]  /*21d0*/  LDC.64 R4, c[0x0][0x3c8] ;  /* 0x0000f200ff047b82 */ /* 0x000e620000000a00 */
[----:B----4-:R-:W-:Y:S04]  /*21e0*/  STL.64 [R1+0x100], R12 ;  /* 0x0001000c01007387 */ /* 0x010fe80000100a00 */
[----:B------:R-:W-:Y:S04]  /*21f0*/  STL.64 [R1+0x78], R12 ;  /* 0x0000780c01007387 */ /* 0x000fe80000100a00 */
[----:B0-----:R-:W-:Y:S04]  /*2200*/  STL.64 [R1+0x108], R46 ;  /* 0x0001082e01007387 */ /* 0x001fe80000100a00 */
[----:B------:R-:W-:Y:S04]  /*2210*/  STL.64 [R1+0x80], R46 ;  /* 0x0000802e01007387 */ /* 0x000fe80000100a00 */
[----:B--2---:R-:W-:Y:S04]  /*2220*/  STL.64 [R1+0xb0], R20 ;  /* 0x0000b01401007387 */ /* 0x004fe80000100a00 */
[----:B------:R0:W-:Y:S04]  /*2230*/  STL.64 [R1+0x28], R20 ;  /* 0x0000281401007387 */ /* 0x0001e80000100a00 */
[----:B-1----:R-:W-:Y:S04]  /*2240*/  STL.64 [R1+0xb8], R4 ;  /* 0x0000b80401007387 */ /* 0x002fe80000100a00 */
[----:B------:R1:W-:Y:S01]  /*2250*/  STL.64 [R1+0x30], R4 ;  /* 0x0000300401007387 */ /* 0x0003e20000100a00 */
[----:B0-----:R-:W-:Y:S01]  /*2260*/  MOV R20, 0x22c0 ;  /* 0x000022c000147802 */ /* 0x001fe20000000f00 */
[----:B------:R-:W-:-:S02]  /*2270*/  IMAD.MOV.U32 R21, RZ, RZ, 0x0 ;  /* 0x00000000ff157424 */ /* 0x000fc400078e00ff */
[----:B-1----:R-:W-:Y:S02]  /*2280*/  IMAD.MOV.U32 R4, RZ, RZ, R52 ;  /* 0x000000ffff047224 */ /* 0x002fe400078e0034 */
[----:B------:R-:W-:Y:S01]  /*2290*/  IMAD.MOV.U32 R5, RZ, RZ, R53 ;  /* 0x000000ffff057224 */ /* 0x000fe200078e0035 */
[----:B---3--:R0:W1:Y:S06]  /*22a0*/  LDC.64 R6, c[0x2][R0] ;  /* 0x0080000000067b82 */ /* 0x00806c0000000a00 */
[----:B01----:R-:W-:Y:S05]  /*22b0*/  CALL.REL.NOINC R6 `(_Z15metropolis_stepPdmm21metropolis_parametersP17curandStateXORWOW) ;  /* 0xffffffdc06507344 */ /* 0x003fea0003c3ffff */
[----:B------:R-:W0:Y:S01]  /*22c0*/  LDCU.64 UR4, c[0x0][0x3c0] ;  /* 0x00007800ff0477ac */ /* 0x000e220008000a00 */
[----:B------:R-:W-:Y:S01]  /*22d0*/  DADD R4, R4, R30 ;  /* 0x0000000004047229 */ /* 0x000fe2000000001e */
[----:B------:R-:W-:Y:S07]  /*22e0*/  BSSY.RECONVERGENT B0, `(.L_x_121) ;  /* 0x0000061000007945 */ /* 0x000fee0003800200 */
[----:B0-----:R-:W-:-:S08]  /*22f0*/  DMUL R4, R4, UR4 ;  /* 0x0000000404047c28 */ /* 0x001fd00008000000 */
[----:B------:R-:W-:-:S08]  /*2300*/  DFMA R4, R44, UR4, R4 ;  /* 0x000000042c047c2b */ /* 0x000fd00008000004 */
[----:B------:R-:W-:-:S08]  /*2310*/  DADD R38, R38, -R4 ;  /* 0x0000000026267229 */ /* 0x000fd00000000804 */
[----:B------:R-:W-:-:S14]  /*2320*/  DSETP.GEU.AND P0, PT, R38, RZ, PT ;  /* 0x000000ff2600722a */ /* 0x000fdc0003f0e000 */
[----:B------:R0:W-:Y:S01]  /*2330*/  @!P0 STG.E.64 desc[UR36][R70.64], R60 ;  /* 0x0000003c46008986 */ /* 0x0001e2000c101b24 */
[----:B------:R-:W-:Y:S01]  /*2340*/  @!P0 IMAD.MOV.U32 R7, RZ, RZ, R17 ;  /* 0x000000ffff078224 */ /* 0x000fe200078e0011 */
[----:B------:R-:W-:Y:S01]  /*2350*/  @!P0 MOV R17, R23 ;  /* 0x0000001700118202 */ /* 0x000fe20000000f00 */
[----:B------:R-:W-:Y:S02]  /*2360*/  @!P0 IMAD.MOV.U32 R6, RZ, RZ, R16 ;  /* 0x000000ffff068224 */ /* 0x000fe400078e0010 */
[----:B------:R-:W-:Y:S02]  /*2370*/  @!P0 IMAD.MOV.U32 R16, RZ, RZ, R22 ;  /* 0x000000ffff108224 */ /* 0x000fe400078e0016 */
[----:B------:R-:W-:Y:S01]  /*2380*/  @!P0 IMAD.MOV.U32 R23, RZ, RZ, R27 ;  /* 0x000000ffff178224 */ /* 0x000fe200078e001b */
[----:B------:R-:W-:Y:S06]  /*2390*/  @!P0 BRA `(.L_x_122) ;  /* 0x0000000400548947 */ /* 0x000fec0003800000 */
[----:B------:R-:W-:Y:S01]  /*23a0*/  IMAD.MOV.U32 R4, RZ, RZ, 0x652b82fe ;  /* 0x652b82feff047424 */ /* 0x000fe200078e00ff */
[----:B------:R-:W-:Y:S01]  /*23b0*/  UMOV UR4, 0xfefa39ef ;  /* 0xfefa39ef00047882 */ /* 0x000fe20000000000 */
[----:B------:R-:W-:Y:S01]  /*23c0*/  IMAD.MOV.U32 R5, RZ, RZ, 0x3ff71547 ;  /* 0x3ff71547ff057424 */ /* 0x000fe200078e00ff */
[----:B------:R-:W-:Y:S01]  /*23d0*/  UMOV UR5, 0x3fe62e42 ;  /* 0x3fe62e4200057882 */ /* 0x000fe20000000000 */
[----:B------:R-:W-:Y:S01]  /*23e0*/  SHF.R.U32.HI R0, RZ, 0x2, R27 ;  /* 0x00000002ff007819 */ /* 0x000fe2000001161b */
[----:B------:R-:W-:Y:S01]  /*23f0*/  IMAD.SHL.U32 R7, R17, 0x10, RZ ;  /* 0x0000001011077824 */ /* 0x000fe200078e00ff */
[----:B------:R-:W-:Y:S01]  /*2400*/  SHF.R.U32.HI R11, RZ, 0x2, R22 ;  /* 0x00000002ff0b7819 */ /* 0x000fe20000011616 */
[----:B------:R-:W-:Y:S01]  /*2410*/  DADD R20, -RZ, -R38 ;  /* 0x00000000ff147229 */ /* 0x000fe20000000926 */
[----:B------:R-:W-:Y:S01]  /*2420*/  LOP3.LUT R0, R0, R27, RZ, 0x3c, !PT ;  /* 0x0000001b00007212 */ /* 0x000fe200078e3cff */
[----:B------:R-:W-:Y:S01]  /*2430*/  DFMA R4, R38, -R4, 6.75539944105574400000e+15 ;  /* 0x433800002604742b */ /* 0x000fe20000000804 */
[----:B------:R-:W-:Y:S01]  /*2440*/  LOP3.LUT R22, R11, R22, RZ, 0x3c, !PT ;  /* 0x000000160b167212 */ /* 0x000fe200078e3cff */
[----:B------:R-:W-:Y:S02]  /*2450*/  BSSY.RECONVERGENT B1, `(.L_x_123) ;  /* 0x0000047000017945 */ /* 0x000fe40003800200 */
[----:B------:R-:W-:-:S04]  /*2460*/  IMAD.SHL.U32 R6, R0, 0x2, RZ ;  /* 0x0000000200067824 */ /* 0x000fc800078e00ff */
[----:B------:R-:W-:Y:S01]  /*2470*/  DADD R8, R4, -6.75539944105574400000e+15 ;  /* 0xc338000004087429 */ /* 0x000fe20000000000 */
[----:B------:R-:W-:Y:S02]  /*2480*/  LOP3.LUT R6, R0, R6, R7, 0x96, !PT ;  /* 0x0000000600067212 */ /* 0x000fe400078e9607 */
[----:B------:R-:W-:Y:S02]  /*2490*/  SHF.L.U32 R0, R22, 0x1, RZ ;  /* 0x0000000116007819 */ /* 0x000fe400000006ff */
[----:B------:R-:W-:Y:S02]  /*24a0*/  LOP3.LUT R6, R6, R17, RZ, 0x3c, !PT ;  /* 0x0000001106067212 */ /* 0x000fe400078e3cff */
[----:B------:R-:W-:Y:S01]  /*24b0*/  FSETP.GEU.AND P0, PT, |R21|, 4.1917929649353027344, PT ;  /* 0x4086232b1500780b */ /* 0x000fe20003f0e200 */
[----:B------:R-:W-:Y:S01]  /*24c0*/  DFMA R2, R8, -UR4, -R38 ;  /* 0x8000000408027c2b */ /* 0x000fe20008000826 */
[----:B------:R-:W-:Y:S01]  /*24d0*/  UMOV UR4, 0x3b39803f ;  /* 0x3b39803f00047882 */ /* 0x000fe20000000000 */
[----:B------:R-:W-:Y:S01]  /*24e0*/  UMOV UR5, 0x3c7abc9e ;  /* 0x3c7abc9e00057882 */ /* 0x000fe20000000000 */
[----:B------:R-:W-:Y:S01]  /*24f0*/  IMAD.SHL.U32 R7, R6, 0x10, RZ ;  /* 0x0000001006077824 */ /* 0x000fe200078e00ff */
[----:B------:R-:W-:-:S04]  /*2500*/  IADD3 R15, PT, PT, R24, 0x10974f, R6 ;  /* 0x0010974f180f7810 */ /* 0x000fc80007ffe006 */
[----:B------:R-:W-:Y:S01]  /*2510*/  DFMA R8, R8, -UR4, R2 ;  /* 0x8000000408087c2b */ /* 0x000fe20008000002 */
[----:B------:R-:W-:Y:S01]  /*2520*/  UMOV UR4, 0x69ce2bdf ;  /* 0x69ce2bdf00047882 */ /* 0x000fe20000000000 */
[----:B------:R-:W-:Y:S01]  /*2530*/  IMAD.MOV.U32 R2, RZ, RZ, -0x35dec16 ;  /* 0xfca213eaff027424 */ /* 0x000fe200078e00ff */
[----:B------:R-:W-:Y:S01]  /*2540*/  UMOV UR5, 0x3e5ade15 ;  /* 0x3e5ade1500057882 */ /* 0x000fe20000000000 */
[----:B------:R-:W-:Y:S01]  /*2550*/  IMAD.MOV.U32 R3, RZ, RZ, 0x3e928af3 ;  /* 0x3e928af3ff037424 */ /* 0x000fe200078e00ff */
[----:B------:R-:W-:-:S04]  /*2560*/  LOP3.LUT R7, R22, R0, R7, 0x96, !PT ;  /* 0x0000000016077212 */ /* 0x000fc800078e9607 */
[----:B------:R-:W-:Y:S01]  /*2570*/  LOP3.LUT R7, R7, R6, RZ, 0x3c, !PT ;  /* 0x0000000607077212 */ /* 0x000fe200078e3cff */
        /* <DEDUP_REMOVED lines=20> */
[----:B------:R-:W-:Y:S01]  /*26c0*/  UMOV UR5, 0x3fc55555 ;  /* 0x3fc5555500057882 */ /* 0x000fe20000000000 */
[----:B------:R-:W-:-:S04]  /*26d0*/  VIADD R2, R24, 0x161f14 ;  /* 0x00161f1418027836 */ /* 0x000fc80000000000 */
[----:B------:R-:W-:Y:S01]  /*26e0*/  IMAD.IADD R12, R7, 0x1, R2 ;  /* 0x00000001070c7824 */ /* 0x000fe200078e0202 */
[----:B------:R-:W-:Y:S01]  /*26f0*/  DFMA R10, R8, R10, UR4 ;  /* 0x00000004080a7e2b */ /* 0x000fe2000800000a */
[----:B------:R-:W-:Y:S01]  /*2700*/  UMOV UR4, 0xb ;  /* 0x0000000b00047882 */ /* 0x000fe20000000000 */
[----:B------:R-:W-:Y:S01]  /*2710*/  UMOV UR5, 0x3fe00000 ;  /* 0x3fe0000000057882 */ /* 0x000fe20000000000 */
[----:B------:R-:W-:-:S05]  /*2720*/  IMAD.WIDE.U32 R12, R12, 0x200000, RZ ;  /* 0x002000000c0c7825 */ /* 0x000fca00078e00ff */
[----:B------:R-:W-:Y:S01]  /*2730*/  DFMA R10, R8, R10, UR4 ;  /* 0x00000004080a7e2b */ /* 0x000fe2000800000a */
[----:B------:R-:W-:Y:S01]  /*2740*/  LOP3.LUT R14, R12, R15, RZ, 0x3c, !PT ;  /* 0x0000000f0c0e7212 */ /* 0x000fe200078e3cff */
[----:B------:R-:W-:-:S04]  /*2750*/  IMAD.MOV.U32 R15, RZ, RZ, R13 ;  /* 0x000000ffff0f7224 */ /* 0x000fc800078e000d */
[----:B------:R-:W1:Y:S02]  /*2760*/  I2F.F64.U64 R12, R14 ;  /* 0x0000000e000c7312 */ /* 0x000e640000301800 */
[----:B------:R-:W-:-:S08]  /*2770*/  DFMA R10, R8, R10, 1 ;  /* 0x3ff00000080a742b */ /* 0x000fd0000000000a */
[----:B------:R-:W-:Y:S01]  /*2780*/  DFMA R10, R8, R10, 1 ;  /* 0x3ff00000080a742b */ /* 0x000fe2000000000a */
[----:B------:R-:W-:Y:S02]  /*2790*/  IMAD.MOV.U32 R8, RZ, RZ, 0x0 ;  /* 0x00000000ff087424 */ /* 0x000fe400078e00ff */
[----:B------:R-:W-:-:S06]  /*27a0*/  IMAD.MOV.U32 R9, RZ, RZ, 0x3ca00000 ;  /* 0x3ca00000ff097424 */ /* 0x000fcc00078e00ff */
[----:B-1----:R-:W-:Y:S01]  /*27b0*/  DFMA R12, R12, R8, 5.5511151231257827021e-17 ;  /* 0x3c9000000c0c742b */ /* 0x002fe20000000008 */
[----:B------:R-:W-:Y:S02]  /*27c0*/  IMAD R9, R4, 0x100000, R11 ;  /* 0x0010000004097824 */ /* 0x000fe400078e020b */
[----:B------:R-:W-:Y:S01]  /*27d0*/  IMAD.MOV.U32 R8, RZ, RZ, R10 ;  /* 0x000000ffff087224 */ /* 0x000fe200078e000a */
[----:B------:R-:W-:Y:S07]  /*27e0*/  @!P0 BRA `(.L_x_124) ;  /* 0x0000000000348947 */ /* 0x000fee0003800000 */
[----:B------:R-:W-:Y:S01]  /*27f0*/  FSETP.GEU.AND P1, PT, |R21|, 4.2275390625, PT ;  /* 0x408748001500780b */ /* 0x000fe20003f2e200 */
[C---:B------:R-:W-:Y:S02]  /*2800*/  DADD R8, -R38.reuse, +INF ;  /* 0x7ff0000026087429 */ /* 0x040fe40000000100 */
[----:B------:R-:W-:-:S08]  /*2810*/  DSETP.GT.AND P0, PT, R38, RZ, PT ;  /* 0x000000ff2600722a */ /* 0x000fd00003f04000 */
[----:B------:R-:W-:Y:S02]  /*2820*/  FSEL R8, R8, RZ, !P0 ;  /* 0x000000ff08087208 */ /* 0x000fe40004000000 */
[----:B------:R-:W-:Y:S02]  /*2830*/  @!P1 LEA.HI R0, R4, R4, RZ, 0x1 ;  /* 0x0000000404009211 */ /* 0x000fe400078f08ff */
[----:B------:R-:W-:Y:S02]  /*2840*/  FSEL R9, R9, RZ, !P0 ;  /* 0x000000ff09097208 */ /* 0x000fe40004000000 */
[----:B------:R-:W-:-:S04]  /*2850*/  @!P1 SHF.R.S32.HI R5, RZ, 0x1, R0 ;  /* 0x00000001ff059819 */ /* 0x000fc80000011400 */
[----:B------:R-:W-:Y:S01]  /*2860*/  @!P1 IADD3 R4, PT, PT, R4, -R5, RZ ;  /* 0x8000000504049210 */ /* 0x000fe20007ffe0ff */
[----:B------:R-:W-:-:S03]  /*2870*/  @!P1 IMAD R5, R5, 0x100000, R11 ;  /* 0x0010000005059824 */ /* 0x000fc600078e020b */
[----:B------:R-:W-:Y:S01]  /*2880*/  @!P1 LEA R11, R4, 0x3ff00000, 0x14 ;  /* 0x3ff00000040b9811 */ /* 0x000fe200078ea0ff */
[----:B------:R-:W-:Y:S02]  /*2890*/  @!P1 IMAD.MOV.U32 R4, RZ, RZ, R10 ;  /* 0x000000ffff049224 */ /* 0x000fe400078e000a */
[----:B------:R-:W-:-:S06]  /*28a0*/  @!P1 IMAD.MOV.U32 R10, RZ, RZ, RZ ;  /* 0x000000ffff0a9224 */ /* 0x000fcc00078e00ff */
[----:B------:R-:W-:-:S11]  /*28b0*/  @!P1 DMUL R8, R4, R10 ;  /* 0x0000000a04089228 */ /* 0x000fd60000000000 */
.L_x_124:
[----:B------:R-:W-:Y:S05]  /*28c0*/  BSYNC.RECONVERGENT B1 ;  /* 0x0000000000017941 */ /* 0x000fea0003800200 */
.L_x_123:
[----:B------:R-:W-:-:S14]  /*28d0*/  DSETP.GT.AND P0, PT, R8, R12, PT ;  /* 0x0000000c0800722a */ /* 0x000fdc0003f04000 */
[----:B------:R1:W-:Y:S02]  /*28e0*/  @P0 STG.E.64 desc[UR36][R70.64], R60 ;  /* 0x0000003c46000986 */ /* 0x0003e4000c101b24 */
.L_x_122:
[----:B------:R-:W-:Y:S05]  /*28f0*/  BSYNC.RECONVERGENT B0 ;  /* 0x0000000000007941 */ /* 0x000fea0003800200 */
.L_x_121:
[----:B------:R-:W-:Y:S01]  /*2900*/  IMAD.MOV.U32 R3, RZ, RZ, R23 ;  /* 0x000000ffff037224 */ /* 0x000fe200078e0017 */
[----:B------:R-:W-:Y:S04]  /*2910*/  STG.E.64 desc[UR36][R68.64+0x8], R16 ;  /* 0x0000081044007986 */ /* 0x000fe8000c101b24 */
[----:B------:R-:W-:Y:S04]  /*2920*/  STG.E.64 desc[UR36][R68.64+0x10], R6 ;  /* 0x0000100644007986 */ /* 0x000fe8000c101b24 */
[----:B------:R-:W-:Y:S04]  /*2930*/  STG.E.64 desc[UR36][R68.64+0x18], R18 ;  /* 0x0000181244007986 */ /* 0x000fe8000c101b24 */
[----:B------:R-:W-:Y:S04]  /*2940*/  STG.E.64 desc[UR36][R68.64+0x28], R62 ;  /* 0x0000283e44007986 */ /* 0x000fe8000c101b24 */
[----:B------:R-:W-:Y:S04]  /*2950*/  STG.E desc[UR36][R68.64+0x20], R28 ;  /* 0x0000201c44007986 */ /* 0x000fe8000c101924 */
[----:B------:R-:W-:Y:S01]  /*2960*/  STG.E.64 desc[UR36][R68.64], R2 ;  /* 0x0000000244007986 */ /* 0x000fe2000c101b24 */
[----:B------:R-:W-:Y:S05]  /*2970*/  EXIT ;  /* 0x000000000000794d */ /* 0x000fea0003800000 */
        .type           $_Z15metropolis_stepPdmm21metropolis_parametersP17curandStateXORWOW$_Z9potentiald21metropolis_parameters,@function
        .size           $_Z15metropolis_stepPdmm21metropolis_parametersP17curandStateXORWOW$_Z9potentiald21metropolis_parameters,($__internal_2_$__cuda_sm20_div_rn_f64_full - $_Z15metropolis_stepPdmm21metropolis_parametersP17curandStateXORWOW$_Z9potentiald21metropolis_parameters)
$_Z15metropolis_stepPdmm21metropolis_parametersP17curandStateXORWOW$_Z9potentiald21metropolis_parameters:
        /* <DEDUP_REMOVED lines=15> */
[----:B------:R-:W-:Y:S01]  /*2a70*/  IMAD.MOV.U32 R21, RZ, RZ, 0x0 ;  /* 0x00000000ff157424 */ /* 0x000fe200078e00ff */
[----:B------:R-:W-:Y:S01]  /*2a80*/  MOV R20, 0x2ab0 ;  /* 0x00002ab000147802 */ /* 0x000fe20000000f00 */
[----:B--2---:R-:W-:-:S11]  /*2a90*/  DADD R4, -RZ, |R16| ;  /* 0x00000000ff047229 */ /* 0x004fd60000000510 */
[----:B------:R-:W-:Y:S05]  /*2aa0*/  CALL.REL.NOINC `($_Z15metropolis_stepPdmm21metropolis_parametersP17curandStateXORWOW$__internal_accurate_pow) ;  /* 0x0000000800b87944 */ /* 0x000fea0003c00000 */
        /* <DEDUP_REMOVED lines=14> */
.L_x_126:
[----:B------:R-:W-:Y:S05]  /*2b90*/  BSYNC.RECONVERGENT B0 ;  /* 0x0000000000007941 */ /* 0x000fea0003800200 */
.L_x_125:
        /* <DEDUP_REMOVED lines=10> */
[----:B------:R-:W-:Y:S05]  /*2c40*/  CALL.REL.NOINC `($_Z15metropolis_stepPdmm21metropolis_parametersP17curandStateXORWOW$__internal_accurate_pow) ;  /* 0x0000000800507944 */ /* 0x000fea0003c00000 */
        /* <DEDUP_REMOVED lines=15> */
[----:B------:R-:W-:Y:S01]  /*2d40*/  @!P1 MOV R4, 0x0 ;  /* 0x0000000000049802 */ /* 0x000fe20000000f00 */
[----:B------:R-:W-:-:S07]  /*2d50*/  @!P1 IMAD.MOV.U32 R5, RZ, RZ, 0x7ff00000 ;  /* 0x7ff00000ff059424 */ /* 0x000fce00078e00ff */
.L_x_128:
[----:B------:R-:W-:Y:S05]  /*2d60*/  BSYNC.RECONVERGENT B0 ;  /* 0x0000000000007941 */ /* 0x000fea0003800200 */
.L_x_127:
        /* <DEDUP_REMOVED lines=9> */
[----:B-----5:R-:W-:Y:S05]  /*2e00*/  CALL.REL.NOINC `($_Z15metropolis_stepPdmm21metropolis_parametersP17curandStateXORWOW$__internal_accurate_pow) ;  /* 0x0000000400e07944 */ /* 0x020fea0003c00000 */
        /* <DEDUP_REMOVED lines=14> */
.L_x_130:
[----:B------:R-:W-:Y:S05]  /*2ef0*/  BSYNC.RECONVERGENT B0 ;  /* 0x0000000000007941 */ /* 0x000fea0003800200 */
.L_x_129:
        /* <DEDUP_REMOVED lines=12> */
[----:B0-----:R-:W-:Y:S01]  /*2fc0*/  IADD3 R1, PT, PT, R1, 0x28, RZ ;  /* 0x0000002801017810 */ /* 0x001fe20007ffe0ff */
[----:B--2---:R-:W-:Y:S06]  /*2fd0*/  RET.REL.NODEC R20 `(_Z15metropolis_stepPdmm21metropolis_parametersP17curandStateXORWOW) ;  /* 0xffffffd014087950 */ /* 0x004fec0003c3ffff */
        .weak           $__internal_2_$__cuda_sm20_div_rn_f64_full
        .type           $__internal_2_$__cuda_sm20_div_rn_f64_full,@function
        .size           $__internal_2_$__cuda_sm20_div_rn_f64_full,($_Z15metropolis_stepPdmm21metropolis_parametersP17curandStateXORWOW$__internal_accurate_pow - $__internal_2_$__cuda_sm20_div_rn_f64_full)
$__internal_2_$__cuda_sm20_div_rn_f64_full:
        /* <DEDUP_REMOVED lines=11> */
[----:B------:R-:W-:-:S03]  /*3090*/  ISETP.GE.U32.AND P1, PT, R3, R26, PT ;  /* 0x0000001a0300720c */ /* 0x000fc60003f26070 */
[----:B------:R-:W-:Y:S02]  /*30a0*/  @!P2 LOP3.LUT R12, R7, 0x7ff00000, RZ, 0xc0, !PT ;  /* 0x7ff00000070ca812 */ /* 0x000fe400078ec0ff */
[----:B------:R-:W0:Y:S02]  /*30b0*/  MUFU.RCP64H R11, R9 ;  /* 0x00000009000b7308 */ /* 0x000e240000001800 */
[----:B------:R-:W-:Y:S02]  /*30c0*/  @!P2 ISETP.GE.U32.AND P3, PT, R3, R12, PT ;  /* 0x0000000c0300a20c */ /* 0x000fe40003f66070 */
[----:B------:R-:W-:Y:S02]  /*30d0*/  @!P0 LOP3.LUT R26, R9, 0x7ff00000, RZ, 0xc0, !PT ;  /* 0x7ff00000091a8812 */ /* 0x000fe400078ec0ff */
[----:B------:R-:W-:-:S04]  /*30e0*/  @!P2 SEL R13, R25, 0x63400000, !P3 ;  /* 0x63400000190da807 */ /* 0x000fc80005800000 */
[----:B------:R-:W-:-:S04]  /*30f0*/  @!P2 LOP3.LUT R20, R13, 0x80000000, R5, 0xf8, !PT ;  /* 0x800000000d14a812 */ /* 0x000fc800078ef805 */
[----:B------:R-:W-:Y:S01]  /*3100*/  @!P2 LOP3.LUT R21, R20, 0x100000, RZ, 0xfc, !PT ;  /* 0x001000001415a812 */ /* 0x000fe200078efcff */
[----:B------:R-:W-:Y:S01]  /*3110*/  @!P2 IMAD.MOV.U32 R20, RZ, RZ, RZ ;  /* 0x000000ffff14a224 */ /* 0x000fe200078e00ff */
[----:B0-----:R-:W-:-:S08]  /*3120*/  DFMA R14, R10, -R8, 1 ;  /* 0x3ff000000a0e742b */ /* 0x001fd00000000808 */
[----:B------:R-:W-:-:S08]  /*3130*/  DFMA R14, R14, R14, R14 ;  /* 0x0000000e0e0e722b */ /* 0x000fd0000000000e */
[----:B------:R-:W-:Y:S01]  /*3140*/  DFMA R14, R10, R14, R10 ;  /* 0x0000000e0a0e722b */ /* 0x000fe2000000000a */
[----:B------:R-:W-:Y:S01]  /*3150*/  SEL R11, R25, 0x63400000, !P1 ;  /* 0x63400000190b7807 */ /* 0x000fe20004800000 */
[----:B------:R-:W-:-:S03]  /*3160*/  IMAD.MOV.U32 R10, RZ, RZ, R4 ;  /* 0x000000ffff0a7224 */ /* 0x000fc600078e0004 */
[----:B------:R-:W-:-:S03]  /*3170*/  LOP3.LUT R11, R11, 0x800fffff, R5, 0xf8, !PT ;  /* 0x800fffff0b0b7812 */ /* 0x000fc600078ef805 */
[----:B------:R-:W-:-:S03]  /*3180*/  DFMA R12, R14, -R8, 1 ;  /* 0x3ff000000e0c742b */ /* 0x000fc60000000808 */
[----:B------:R-:W-:-:S05]  /*3190*/  @!P2 DFMA R10, R10, 2, -R20 ;  /* 0x400000000a0aa82b */ /* 0x000fca0000000814 */
[----:B------:R-:W-:-:S08]  /*31a0*/  DFMA R12, R14, R12, R14 ;  /* 0x0000000c0e0c722b */ /* 0x000fd0000000000e */
[----:B------:R-:W-:-:S08]  /*31b0*/  DMUL R14, R12, R10 ;  /* 0x0000000a0c0e7228 */ /* 0x000fd00000000000 */
[----:B------:R-:W-:-:S08]  /*31c0*/  DFMA R20, R14, -R8, R10 ;  /* 0x800000080e14722b */ /* 0x000fd0000000000a */
[----:B------:R-:W-:Y:S01]  /*31d0*/  DFMA R20, R12, R20, R14 ;  /* 0x000000140c14722b */ /* 0x000fe2000000000e */
[----:B------:R-:W-:Y:S01]  /*31e0*/  IMAD.MOV.U32 R15, RZ, RZ, R3 ;  /* 0x000000ffff0f7224 */ /* 0x000fe200078e0003 */
[----:B------:R-:W-:Y:S01]  /*31f0*/  @!P2 LOP3.LUT R15, R11, 0x7ff00000, RZ, 0xc0, !PT ;  /* 0x7ff000000b0fa812 */ /* 0x000fe200078ec0ff */
[----:B------:R-:W-:-:S04]  /*3200*/  VIADD R13, R26, 0xffffffff ;  /* 0xffffffff1a0d7836 */ /* 0x000fc80000000000 */
[----:B------:R-:W-:-:S05]  /*3210*/  VIADD R12, R15, 0xffffffff ;  /* 0xffffffff0f0c7836 */ /* 0x000fca0000000000 */
[----:B------:R-:W-:-:S04]  /*3220*/  ISETP.GT.U32.AND P0, PT, R12, 0x7feffffe, PT ;  /* 0x7feffffe0c00780c */ /* 0x000fc80003f04070 */
[----:B------:R-:W-:-:S13]  /*3230*/  ISETP.GT.U32.OR P0, PT, R13, 0x7feffffe, P0 ;  /* 0x7feffffe0d00780c */ /* 0x000fda0000704470 */
[----:B------:R-:W-:Y:S05]  /*3240*/  @P0 BRA `(.L_x_132) ;  /* 0x00000000006c0947 */ /* 0x000fea0003800000 */
[----:B------:R-:W-:-:S04]  /*3250*/  LOP3.LUT R12, R7, 0x7ff00000, RZ, 0xc0, !PT ;  /* 0x7ff00000070c7812 */ /* 0x000fc800078ec0ff */
[CC--:B------:R-:W-:Y:S02]  /*3260*/  VIADDMNMX R4, R3.reuse, -R12.reuse, 0xb9600000, !PT ;  /* 0xb960000003047446 */ /* 0x0c0fe4000780090c */
[----:B------:R-:W-:Y:S02]  /*3270*/  ISETP.GE.U32.AND P0, PT, R3, R12, PT ;  /* 0x0000000c0300720c */ /* 0x000fe40003f06070 */
[----:B------:R-:W-:Y:S02]  /*3280*/  VIMNMX R3, PT, PT, R4, 0x46a00000, PT ;  /* 0x46a0000004037848 */ /* 0x000fe40003fe0100 */
[----:B------:R-:W-:-:S04]  /*3290*/  SEL R4, R25, 0x63400000, !P0 ;  /* 0x6340000019047807 */ /* 0x000fc80004000000 */
[----:B------:R-:W-:Y:S01]  /*32a0*/  IADD3 R3, PT, PT, -R4, R3, RZ ;  /* 0x0000000304037210 */ /* 0x000fe20007ffe1ff */
[----:B------:R-:W-:-:S04]  /*32b0*/  IMAD.MOV.U32 R4, RZ, RZ, RZ ;  /* 0x000000ffff047224 */ /* 0x000fc800078e00ff */
        /* <DEDUP_REMOVED lines=12> */
[----:B------:R-:W-:Y:S01]  /*3380*/  IMAD.MOV.U32 R4, RZ, RZ, RZ ;  /* 0x000000ffff047224 */ /* 0x000fe200078e00ff */
[----:B------:R-:W-:-:S05]  /*3390*/  IADD3 R3, PT, PT, -R3, -0x43300000, RZ ;  /* 0xbcd0000003037810 */ /* 0x000fca0007ffe1ff */
[----:B------:R-:W-:-:S03]  /*33a0*/  DFMA R4, R12, -R4, R20 ;  /* 0x800000040c04722b */ /* 0x000fc60000000014 */
[----:B------:R-:W-:-:S07]  /*33b0*/  LOP3.LUT R11, R7, R11, RZ, 0x3c, !PT ;  /* 0x0000000b070b7212 */ /* 0x000fce00078e3cff */
[----:B------:R-:W-:-:S04]  /*33c0*/  FSETP.NEU.AND P0, PT, |R5|, R3, PT ;  /* 0x000000030500720b */ /* 0x000fc80003f0d200 */
[----:B------:R-:W-:Y:S02]  /*33d0*/  FSEL R12, R6, R12, !P0 ;  /* 0x0000000c060c7208 */ /* 0x000fe40004000000 */
[----:B------:R-:W-:Y:S01]  /*33e0*/  FSEL R13, R11, R13, !P0 ;  /* 0x0000000d0b0d7208 */ /* 0x000fe20004000000 */
[----:B------:R-:W-:Y:S06]  /*33f0*/  BRA `(.L_x_133) ;  /* 0x0000000000547947 */ /* 0x000fec0003800000 */
.L_x_132:
        /* <DEDUP_REMOVED lines=12> */
[----:B------:R-:W-:Y:S01]  /*34c0*/  @!P0 IMAD.MOV.U32 R12, RZ, RZ, RZ ;  /* 0x000000ffff0c8224 */ /* 0x000fe200078e00ff */
[----:B------:R-:W-:-:S03]  /*34d0*/  @P0 MOV R12, RZ ;  /* 0x000000ff000c0202 */ /* 0x000fc60000000f00 */
[----:B------:R-:W-:Y:S01]  /*34e0*/  @P0 IMAD.MOV.U32 R13, RZ, RZ, R3 ;  /* 0x000000ffff0d0224 */ /* 0x000fe200078e0003 */
[----:B------:R-:W-:Y:S06]  /*34f0*/  BRA `(.L_x_133) ;  /* 0x0000000000147947 */ /* 0x000fec0003800000 */
.L_x_135:
[----:B------:R-:W-:Y:S01]  /*3500*/  LOP3.LUT R13, R7, 0x80000, RZ, 0xfc, !PT ;  /* 0x00080000070d7812 */ /* 0x000fe200078efcff */
[----:B------:R-:W-:Y:S01]  /*3510*/  IMAD.MOV.U32 R12, RZ, RZ, R6 ;  /* 0x000000ffff0c7224 */ /* 0x000fe200078e0006 */
[----:B------:R-:W-:Y:S06]  /*3520*/  BRA `(.L_x_133) ;  /* 0x0000000000087947 */ /* 0x000fec0003800000 */
.L_x_134:
[----:B------:R-:W-:Y:S01]  /*3530*/  LOP3.LUT R13, R5, 0x80000, RZ, 0xfc, !PT ;  /* 0x00080000050d7812 */ /* 0x000fe200078efcff */
[----:B------:R-:W-:-:S07]  /*3540*/  IMAD.MOV.U32 R12, RZ, RZ, R4 ;  /* 0x000000ffff0c7224 */ /* 0x000fce00078e0004 */
.L_x_133:
[----:B------:R-:W-:Y:S05]  /*3550*/  BSYNC.RECONVERGENT B1 ;  /* 0x0000000000017941 */ /* 0x000fea0003800200 */
.L_x_131:
[----:B------:R-:W-:Y:S02]  /*3560*/  IMAD.MOV.U32 R4, RZ, RZ, R0 ;  /* 0x000000ffff047224 */ /* 0x000fe400078e0000 */
[----:B------:R-:W-:-:S04]  /*3570*/  IMAD.MOV.U32 R5, RZ, RZ, 0x0 ;  /* 0x00000000ff057424 */ /* 0x000fc800078e00ff */
[----:B------:R-:W-:Y:S05]  /*3580*/  RET.REL.NODEC R4 `(_Z15metropolis_stepPdmm21metropolis_parametersP17curandStateXORWOW) ;  /* 0xffffffc8049c7950 */ /* 0x000fea0003c3ffff */
        .type           $_Z15metropolis_stepPdmm21metropolis_parametersP17curandStateXORWOW$__internal_accurate_pow,@function
        .size           $_Z15metropolis_stepPdmm21metropolis_parametersP17curandStateXORWOW$__internal_accurate_pow,(.L_x_161 - $_Z15metropolis_stepPdmm21metropolis_parametersP17curandStateXORWOW$__internal_accurate_pow)
$_Z15metropolis_stepPdmm21metropolis_parametersP17curandStateXORWOW$__internal_accurate_pow:
        /* <DEDUP_REMOVED lines=17> */
[----:B------:R-:W-:Y:S01]  /*36a0*/  IMAD.MOV.U32 R12, RZ, RZ, RZ ;  /* 0x000000ffff0c7224 */ /* 0x000fe200078e00ff */
[----:B------:R-:W-:Y:S01]  /*36b0*/  MOV R0, R3 ;  /* 0x0000000300007202 */ /* 0x000fe20000000f00 */
[----:B------:R-:W-:Y:S01]  /*36c0*/  IMAD.MOV.U32 R16, RZ, RZ, 0x41ad3b5a ;  /* 0x41ad3b5aff107424 */ /* 0x000fe200078e00ff */
[----:B------:R-:W-:Y:S01]  /*36d0*/  UMOV UR4, 0x7d2cafe2 ;  /* 0x7d2cafe200047882 */ /* 0x000fe20000000000 */
[----:B------:R-:W-:Y:S01]  /*36e0*/  IMAD.MOV.U32 R17, RZ, RZ, 0x3ed0f5d2 ;  /* 0x3ed0f5d2ff117424 */ /* 0x000fe200078e00ff */
[----:B------:R-:W-:Y:S01]  /*36f0*/  UMOV UR5, 0x3eb0f5ff ;  /* 0x3eb0f5ff00057882 */ /* 0x000fe20000000000 */
[----:B------:R-:W-:Y:S01]  /*3700*/  UMOV UR6, 0x3b39803f ;  /* 0x3b39803f00067882 */ /* 0x000fe20000000000 */
        /* <DEDUP_REMOVED lines=33> */
[----:B------:R-:W-:-:S05]  /*3920*/  DADD R16, R8, -R4 ;  /* 0x0000000008107229 */ /* 0x000fca0000000804 */
[----:B------:R-:W-:Y:S01]  /*3930*/  DFMA R10, R12, R10, UR4 ;  /* 0x000000040c0a7e2b */ /* 0x000fe2000800000a */
        /* <DEDUP_REMOVED lines=16> */
[----:B------:R-:W-:Y:S01]  /*3a40*/  IADD3 R15, PT, PT, R9, 0x100000, RZ ;  /* 0x00100000090f7810 */ /* 0x000fe20007ffe0ff */
[----:B------:R-:W-:Y:S01]  /*3a50*/  IMAD.MOV.U32 R14, RZ, RZ, R8 ;  /* 0x000000ffff0e7224 */ /* 0x000fe200078e0008 */
[----:B------:R-:W-:Y:S02]  /*3a60*/  DFMA R28, R8, R26, R28 ;  /* 0x0000001a081c722b */ /* 0x000fe4000000001c */
        /* <DEDUP_REMOVED lines=8> */
[----:B------:R-:W-:-:S06]  /*3af0*/  DFMA R12, R4, R4, -R26 ;  /* 0x00000004040c722b */ /* 0x000fcc000000081a */
        /* <DEDUP_REMOVED lines=17> */
[----:B------:R-:W-:-:S08]  /*3c10*/  DADD R4, R10, R4 ;  /* 0x000000000a047229 */ /* 0x000fd00000000004 */
[----:B------:R-:W-:-:S08]  /*3c20*/  DADD R4, R14, R4 ;  /* 0x000000000e047229 */ /* 0x000fd00000000004 */
[----:B------:R-:W-:Y:S02]  /*3c30*/  DADD R4, R8, R4 ;  /* 0x0000000008047229 */ /* 0x000fe40000000004 */
[----:B------:R-:W-:Y:S01]  /*3c40*/  DADD R8, R2, -UR4 ;  /* 0x8000000402087e29 */ /* 0x000fe20008000000 */
[----:B------:R-:W-:Y:S01]  /*3c50*/  UMOV UR4, 0xfefa39ef ;  /* 0xfefa39ef00047882 */ /* 0x000fe20000000000 */
[----:B------:R-:W-:-:S04]  /*3c60*/  UMOV UR5, 0x3fe62e42 ;  /* 0x3fe62e4200057882 */ /* 0x000fc80000000000 */
        /* <DEDUP_REMOVED lines=27> */
[----:B------:R-:W-:Y:S01]  /*3e20*/  MOV R7, 0x3e928af3 ;  /* 0x3e928af300077802 */ /* 0x000fe20000000f00 */
[----:B------:R-:W-:-:S05]  /*3e30*/  UMOV UR5, 0x3e5ade15 ;  /* 0x3e5ade1500057882 */ /* 0x000fca0000000000 */
        /* <DEDUP_REMOVED lines=44> */
.L_x_137:
[----:B------:R-:W-:Y:S05]  /*4100*/  BSYNC.RECONVERGENT B0 ;  /* 0x0000000000007941 */ /* 0x000fea0003800200 */
.L_x_136:
        /* <DEDUP_REMOVED lines=18> */
[----:B--2---:R-:W-:Y:S06]  /*4230*/  RET.REL.NODEC R20 `(_Z15metropolis_stepPdmm21metropolis_parametersP17curandStateXORWOW) ;  /* 0xffffffbc14707950 */ /* 0x004fec0003c3ffff */
.L_x_138:
        /* <DEDUP_REMOVED lines=12> */
.L_x_161:


//--------------------- .text._Z22randomize_double_arrayPdmddP17curandStateXORWOW --------------------------
	.section	.text._Z22randomize_double_arrayPdmddP17curandStateXORWOW,"ax",@progbits
	.align	128
        .global         _Z22randomize_double_arrayPdmddP17curandStateXORWOW
        .type           _Z22randomize_double_arrayPdmddP17curandStateXORWOW,@function
        .size           _Z22randomize_double_arrayPdmddP17curandStateXORWOW,(.L_x_166 - _Z22randomize_double_arrayPdmddP17curandStateXORWOW)
        .other          _Z22randomize_double_arrayPdmddP17curandStateXORWOW,@"STO_CUDA_ENTRY STV_DEFAULT"
_Z22randomize_double_arrayPdmddP17curandStateXORWOW:
.text._Z22randomize_double_arrayPdmddP17curandStateXORWOW:
[----:B------:R-:W-:Y:S01]  /*0000*/  LDC R1, c[0x0][0x37c] ;  /* 0x0000df00ff017b82 */ /* 0x000fe20000000800 */
[----:B------:R-:W0:Y:S07]  /*0010*/  S2R R25, SR_CTAID.X ;  /* 0x0000000000197919 */ /* 0x000e2e0000002500 */
[----:B------:R-:W1:Y:S01]  /*0020*/  LDC.64 R8, c[0x0][0x3a0] ;  /* 0x0000e800ff087b82 */ /* 0x000e620000000a00 */
[----:B------:R-:W0:Y:S01]  /*0030*/  LDCU UR6, c[0x0][0x360] ;  /* 0x00006c00ff0677ac */ /* 0x000e220008000800 */
[----:B------:R-:W0:Y:S01]  /*0040*/  S2R R0, SR_TID.X ;  /* 0x0000000000007919 */ /* 0x000e220000002100 */
[----:B------:R-:W2:Y:S01]  /*0050*/  LDCU.64 UR4, c[0x0][0x358] ;  /* 0x00006b00ff0477ac */ /* 0x000ea20008000a00 */
[----:B------:R-:W3:Y:S01]  /*0060*/  LDCU.64 UR8, c[0x0][0x388] ;  /* 0x00007100ff0877ac */ /* 0x000ee20008000a00 */
[----:B------:R-:W4:Y:S01]  /*0070*/  LDCU.64 UR10, c[0x0][0x380] ;  /* 0x00007000ff0a77ac */ /* 0x000f220008000a00 */
[----:B0-----:R-:W-:-:S04]  /*0080*/  IMAD R25, R25, UR6, R0 ;  /* 0x0000000619197c24 */ /* 0x001fc8000f8e0200 */
[----:B-1----:R-:W-:-:S05]  /*0090*/  IMAD.WIDE.U32 R8, R25, 0x30, R8 ;  /* 0x0000003019087825 */ /* 0x002fca00078e0008 */
[----:B--2---:R0:W5:Y:S04]  /*00a0*/  LDG.E R0, desc[UR4][R8.64+0x20] ;  /* 0x0000200408007981 */ /* 0x004168000c1e1900 */
[----:B------:R0:W5:Y:S04]  /*00b0*/  LDG.E.64 R10, desc[UR4][R8.64+0x28] ;  /* 0x00002804080a7981 */ /* 0x000168000c1e1b00 */
[----:B------:R0:W5:Y:S04]  /*00c0*/  LDG.E.64 R4, desc[UR4][R8.64] ;  /* 0x0000000408047981 */ /* 0x000168000c1e1b00 */
[----:B------:R0:W5:Y:S04]  /*00d0*/  LDG.E.64 R12, desc[UR4][R8.64+0x8] ;  /* 0x00000804080c7981 */ /* 0x000168000c1e1b00 */
[----:B------:R0:W5:Y:S04]  /*00e0*/  LDG.E.64 R14, desc[UR4][R8.64+0x10] ;  /* 0x00001004080e7981 */ /* 0x000168000c1e1b00 */
[----:B------:R0:W5:Y:S01]  /*00f0*/  LDG.E.64 R16, desc[UR4][R8.64+0x18] ;  /* 0x0000180408107981 */ /* 0x000162000c1e1b00 */
[----:B---3--:R-:W-:Y:S01]  /*0100*/  ISETP.GE.U32.AND P0, PT, R25, UR8, PT ;  /* 0x0000000819007c0c */ /* 0x008fe2000bf06070 */
[----:B------:R-:W-:Y:S03]  /*0110*/  BSSY.RECONVERGENT B0, `(.L_x_139) ;  /* 0x0000031000007945 */ /* 0x000fe60003800200 */
[----:B------:R-:W-:-:S13]  /*0120*/  ISETP.GE.U32.AND.EX P0, PT, RZ, UR9, PT, P0 ;  /* 0x00000009ff007c0c */ /* 0x000fda000bf06100 */
[----:B0---4-:R-:W-:Y:S05]  /*0130*/  @P0 BRA `(.L_x_140) ;  /* 0x0000000000b80947 */ /* 0x011fea0003800000 */
[----:B------:R-:W0:Y:S01]  /*0140*/  LDC.64 R18, c[0x0][0x390] ;  /* 0x0000e400ff127b82 */ /* 0x000e220000000a00 */
[----:B------:R-:W-:Y:S01]  /*0150*/  BSSY.RECONVERGENT B1, `(.L_x_141) ;  /* 0x000002a000017945 */ /* 0x000fe20003800200 */
[----:B-----5:R-:W-:Y:S02]  /*0160*/  IMAD.MOV.U32 R24, RZ, RZ, R12 ;  /* 0x000000ffff187224 */ /* 0x020fe400078e000c */
[----:B------:R-:W-:Y:S02]  /*0170*/  IMAD.MOV.U32 R26, RZ, RZ, R5 ;  /* 0x000000ffff1a7224 */ /* 0x000fe400078e0005 */
[----:B------:R-:W-:Y:S02]  /*0180*/  IMAD.MOV.U32 R12, RZ, RZ, R25 ;  /* 0x000000ffff0c7224 */ /* 0x000fe400078e0019 */
[----:B------:R-:W0:Y:S01]  /*0190*/  LDC.64 R20, c[0x0][0x398] ;  /* 0x0000e600ff147b82 */ /* 0x000e220000000a00 */
[----:B------:R-:W-:Y:S01]  /*01a0*/  IMAD.MOV.U32 R2, RZ, RZ, RZ ;  /* 0x000000ffff027224 */ /* 0x000fe200078e00ff */
[----:B0-----:R-:W-:-:S11]  /*01b0*/  DADD R20, R20, -R18 ;  /* 0x0000000014147229 */ /* 0x001fd60000000812 */
.L_x_142:
[----:B------:R-:W-:Y:S01]  /*01c0*/  SHF.R.U32.HI R3, RZ, 0x2, R26 ;  /* 0x00000002ff037819 */ /* 0x000fe2000001161a */
[----:B------:R-:W-:Y:S01]  /*01d0*/  IMAD.MOV.U32 R22, RZ, RZ, 0x0 ;  /* 0x00000000ff167424 */ /* 0x000fe200078e00ff */
[----:B------:R-:W-:Y:S02]  /*01e0*/  SHF.L.U32 R6, R15, 0x4, RZ ;  /* 0x000000040f067819 */ /* 0x000fe400000006ff */
[----:B------:R-:W-:Y:S02]  /*01f0*/  LOP3.LUT R26, R3, R26, RZ, 0x3c, !PT ;  /* 0x0000001a031a7212 */ /* 0x000fe400078e3cff */
[----:B------:R-:W-:Y:S02]  /*0200*/  SHF.R.U32.HI R7, RZ, 0x2, R24 ;  /* 0x00000002ff077819 */ /* 0x000fe40000011618 */
[----:B------:R-:W-:Y:S01]  /*0210*/  MOV R23, 0x3ca00000 ;  /* 0x3ca0000000177802 */ /* 0x000fe20000000f00 */
[----:B------:R-:W-:Y:S01]  /*0220*/  IMAD.SHL.U32 R3, R26, 0x2, RZ ;  /* 0x000000021a037824 */ /* 0x000fe200078e00ff */
[----:B------:R-:W-:-:S04]  /*0230*/  LOP3.LUT R7, R7, R24, RZ, 0x3c, !PT ;  /* 0x0000001807077212 */ /* 0x000fc800078e3cff */
[----:B------:R-:W-:Y:S01]  /*0240*/  LOP3.LUT R5, R15, R6, R3, 0x96, !PT ;  /* 0x000000060f057212 */ /* 0x000fe200078e9603 */
[----:B------:R-:W-:-:S03]  /*0250*/  IMAD.MOV.U32 R3, RZ, RZ, R14 ;  /* 0x000000ffff037224 */ /* 0x000fc600078e000e */
[----:B------:R-:W-:Y:S01]  /*0260*/  LOP3.LUT R14, R5, R26, RZ, 0x3c, !PT ;  /* 0x0000001a050e7212 */ /* 0x000fe200078e3cff */
[----:B------:R-:W-:Y:S01]  /*0270*/  IMAD.SHL.U32 R5, R7, 0x2, RZ ;  /* 0x0000000207057824 */ /* 0x000fe200078e00ff */
[----:B------:R-:W-:Y:S02]  /*0280*/  MOV R24, R3 ;  /* 0x0000000300187202 */ /* 0x000fe40000000f00 */
[----:B------:R-:W-:-:S04]  /*0290*/  SHF.L.U32 R6, R14, 0x4, RZ ;  /* 0x000000040e067819 */ /* 0x000fc800000006ff */
[----:B------:R-:W-:Y:S02]  /*02a0*/  LOP3.LUT R5, R7, R5, R6, 0x96, !PT ;  /* 0x0000000507057212 */ /* 0x000fe400078e9606 */
[C---:B------:R-:W-:Y:S01]  /*02b0*/  IADD3 R7, PT, PT, R4.reuse, 0x587c5, R14 ;  /* 0x000587c504077810 */ /* 0x040fe20007ffe00e */
[----:B------:R-:W-:Y:S01]  /*02c0*/  VIADD R4, R4, 0xb0f8a ;  /* 0x000b0f8a04047836 */ /* 0x000fe20000000000 */
[----:B------:R-:W-:-:S05]  /*02d0*/  LOP3.LUT R5, R5, R14, RZ, 0x3c, !PT ;  /* 0x0000000e05057212 */ /* 0x000fca00078e3cff */
[----:B------:R-:W-:-:S04]  /*02e0*/  IMAD.IADD R26, R5, 0x1, R4 ;  /* 0x00000001051a7824 */ /* 0x000fc800078e0204 */
[----:B------:R-:W-:-:S03]  /*02f0*/  IMAD.WIDE.U32 R26, R26, 0x200000, RZ ;  /* 0x002000001a1a7825 */ /* 0x000fc600078e00ff */
[----:B------:R-:W-:-:S04]  /*0300*/  LOP3.LUT R26, R26, R7, RZ, 0x3c, !PT ;  /* 0x000000071a1a7212 */ /* 0x000fc800078e3cff */
[----:B------:R0:W1:Y:S02]  /*0310*/  I2F.F64.U64 R6, R26 ;  /* 0x0000001a00067312 */ /* 0x0000640000301800 */
[----:B0-----:R-:W-:Y:S02]  /*0320*/  IMAD.MOV.U32 R26, RZ, RZ, R13 ;  /* 0x000000ffff1a7224 */ /* 0x001fe400078e000d */
[----:B------:R-:W-:Y:S02]  /*0330*/  IMAD.MOV.U32 R13, RZ, RZ, R15 ;  /* 0x000000ffff0d7224 */ /* 0x000fe400078e000f */
[----:B------:R-:W-:Y:S01]  /*0340*/  IMAD.MOV.U32 R15, RZ, RZ, R5 ;  /* 0x000000ffff0f7224 */ /* 0x000fe200078e0005 */
[----:B-1----:R-:W-:Y:S01]  /*0350*/  DFMA R22, R6, R22, 5.5511151231257827021e-17 ;  /* 0x3c9000000616742b */ /* 0x002fe20000000016 */
[----:B------:R-:W-:-:S04]  /*0360*/  LEA R6, P0, R25, UR10, 0x3 ;  /* 0x0000000a19067c11 */ /* 0x000fc8000f8018ff */
[----:B------:R-:W-:Y:S01]  /*0370*/  LEA.HI.X R7, R25, UR11, R2, 0x3, P0 ;  /* 0x0000000b19077c11 */ /* 0x000fe200080f1c02 */
[----:B------:R-:W-:Y:S02]  /*0380*/  VIADD R25, R12, UR6 ;  /* 0x000000060c197c36 */ /* 0x000fe40008000000 */
[----:B------:R-:W-:Y:S02]  /*0390*/  DFMA R22, R20, R22, R18 ;  /* 0x000000161416722b */ /* 0x000fe40000000012 */
[----:B------:R-:W-:Y:S01]  /*03a0*/  IMAD.MOV.U32 R12, RZ, RZ, R25 ;  /* 0x000000ffff0c7224 */ /* 0x000fe200078e0019 */
[----:B------:R-:W-:-:S04]  /*03b0*/  ISETP.GE.U32.AND P0, PT, R25, UR8, PT ;  /* 0x0000000819007c0c */ /* 0x000fc8000bf06070 */
[----:B------:R0:W-:Y:S01]  /*03c0*/  STG.E.64 desc[UR4][R6.64], R22 ;  /* 0x0000001606007986 */ /* 0x0001e2000c101b04 */
[----:B------:R-:W-:-:S13]  /*03d0*/  ISETP.GE.U32.AND.EX P0, PT, RZ, UR9, PT, P0 ;  /* 0x00000009ff007c0c */ /* 0x000fda000bf06100 */
[----:B0-----:R-:W-:Y:S05]  /*03e0*/  @!P0 BRA `(.L_x_142) ;  /* 0xfffffffc00748947 */ /* 0x001fea000383ffff */
[----:B------:R-:W-:Y:S05]  /*03f0*/  BSYNC.RECONVERGENT B1 ;  /* 0x0000000000017941 */ /* 0x000fea0003800200 */
.L_x_141:
[----:B------:R-:W-:Y:S01]  /*0400*/  MOV R5, R26 ;  /* 0x0000001a00057202 */ /* 0x000fe20000000f00 */
[----:B------:R-:W-:-:S07]  /*0410*/  IMAD.MOV.U32 R12, RZ, RZ, R3 ;  /* 0x000000ffff0c7224 */ /* 0x000fce00078e0003 */
.L_x_140:
[----:B------:R-:W-:Y:S05]  /*0420*/  BSYNC.RECONVERGENT B0 ;  /* 0x0000000000007941 */ /* 0x000fea0003800200 */
.L_x_139:
[----:B-----5:R-:W-:Y:S04]  /*0430*/  STG.E.64 desc[UR4][R8.64], R4 ;  /* 0x0000000408007986 */ /* 0x020fe8000c101b04 */
[----:B------:R-:W-:Y:S04]  /*0440*/  STG.E.64 desc[UR4][R8.64+0x8], R12 ;  /* 0x0000080c08007986 */ /* 0x000fe8000c101b04 */
[----:B------:R-:W-:Y:S04]  /*0450*/  STG.E.64 desc[UR4][R8.64+0x10], R14 ;  /* 0x0000100e08007986 */ /* 0x000fe8000c101b04 */
[----:B------:R-:W-:Y:S04]  /*0460*/  STG.E.64 desc[UR4][R8.64+0x18], R16 ;  /* 0x0000181008007986 */ /* 0x000fe8000c101b04 */
[----:B------:R-:W-:Y:S04]  /*0470*/  STG.E.64 desc[UR4][R8.64+0x28], R10 ;  /* 0x0000280a08007986 */ /* 0x000fe8000c101b04 */
[----:B------:R-:W-:Y:S01]  /*0480*/  STG.E desc[UR4][R8.64+0x20], R0 ;  /* 0x0000200008007986 */ /* 0x000fe2000c101904 */
[----:B------:R-:W-:Y:S05]  /*0490*/  EXIT ;  /* 0x000000000000794d */ /* 0x000fea0003800000 */
.L_x_143:
        /* <DEDUP_REMOVED lines=14> */
.L_x_166:


//--------------------- .text._Z15setup_randomizeP17curandStateXORWOWm --------------------------
	.section	.text._Z15setup_randomizeP17curandStateXORWOWm,"ax",@progbits
	.align	128
        .global         _Z15setup_randomizeP17curandStateXORWOWm
        .type           _Z15setup_randomizeP17curandStateXORWOWm,@function
        .size           _Z15setup_randomizeP17curandStateXORWOWm,(.L_x_167 - _Z15setup_randomizeP17curandStateXORWOWm)
        .other          _Z15setup_randomizeP17curandStateXORWOWm,@"STO_CUDA_ENTRY STV_DEFAULT"
_Z15setup_randomizeP17curandStateXORWOWm:
.text._Z15setup_randomizeP17curandStateXORWOWm:
[----:B------:R-:W-:Y:S01]  /*0000*/  LDC R1, c[0x0][0x37c] ;  /* 0x0000df00ff017b82 */ /* 0x000fe20000000800 */
[----:B------:R-:W0:Y:S01]  /*0010*/  S2R R0, SR_CTAID.X ;  /* 0x0000000000007919 */ /* 0x000e220000002500 */
[----:B------:R-:W0:Y:S01]  /*0020*/  LDCU UR6, c[0x0][0x360] ;  /* 0x00006c00ff0677ac */ /* 0x000e220008000800 */
[----:B------:R-:W0:Y:S01]  /*0030*/  S2R R3, SR_TID.X ;  /* 0x0000000000037919 */ /* 0x000e220000002100 */
[----:B------:R-:W1:Y:S01]  /*0040*/  LDCU.64 UR4, c[0x0][0x388] ;  /* 0x00007100ff0477ac */ /* 0x000e620008000a00 */
[----:B0-----:R-:W-:-:S05]  /*0050*/  IMAD R0, R0, UR6, R3 ;  /* 0x0000000600007c24 */ /* 0x001fca000f8e0203 */
[----:B-1----:R-:W-:-:S04]  /*0060*/  ISETP.GE.U32.AND P0, PT, R0, UR4, PT ;  /* 0x0000000400007c0c */ /* 0x002fc8000bf06070 */
[----:B------:R-:W-:-:S13]  /*0070*/  ISETP.GE.U32.AND.EX P0, PT, RZ, UR5, PT, P0 ;  /* 0x00000005ff007c0c */ /* 0x000fda000bf06100 */
[----:B------:R-:W-:Y:S05]  /*0080*/  @P0 EXIT ;  /* 0x000000000000094d */ /* 0x000fea0003800000 */
[----:B------:R-:W-:Y:S01]  /*0090*/  IMAD.MOV.U32 R12, RZ, RZ, R0 ;  /* 0x000000ffff0c7224 */ /* 0x000fe200078e0000 */
[----:B------:R-:W0:Y:S01]  /*00a0*/  LDCU.64 UR4, c[0x0][0x358] ;  /* 0x00006b00ff0477ac */ /* 0x000e220008000a00 */
[----:B------:R-:W-:-:S07]  /*00b0*/  IMAD.MOV.U32 R13, RZ, RZ, RZ ;  /* 0x000000ffff0d7224 */ /* 0x000fce00078e00ff */
.L_x_152:
[----:B01----:R-:W1:Y:S01]  /*00c0*/  LDC.64 R8, c[0x0][0x380] ;  /* 0x0000e000ff087b82 */ /* 0x003e620000000a00 */
[C---:B------:R-:W-:Y:S01]  /*00d0*/  IMAD R3, R13.reuse, 0x30, RZ ;  /* 0x000000300d037824 */ /* 0x040fe200078e02ff */
[----:B------:R-:W-:Y:S01]  /*00e0*/  ISETP.NE.U32.AND P0, PT, R12, RZ, PT ;  /* 0x000000ff0c00720c */ /* 0x000fe20003f05070 */
[----:B------:R-:W-:Y:S01]  /*00f0*/  IMAD.MOV.U32 R4, RZ, RZ, 0x3198c20f ;  /* 0x3198c20fff047424 */ /* 0x000fe200078e00ff */
[----:B------:R-:W-:Y:S01]  /*0100*/  BSSY.RECONVERGENT B0, `(.L_x_144) ;  /* 0x00000db000007945 */ /* 0x000fe20003800200 */
[----:B------:R-:W-:Y:S01]  /*0110*/  IMAD.MOV.U32 R5, RZ, RZ, 0x5efdb30c ;  /* 0x5efdb30cff057424 */ /* 0x000fe200078e00ff */
[----:B------:R-:W-:Y:S01]  /*0120*/  ISETP.NE.AND.EX P0, PT, R13, RZ, PT, P0 ;  /* 0x000000ff0d00720c */ /* 0x000fe20003f05300 */
[----:B------:R-:W-:Y:S02]  /*0130*/  IMAD.MOV.U32 R2, RZ, RZ, 0x423bb012 ;  /* 0x423bb012ff027424 */ /* 0x000fe400078e00ff */
[----:B------:R-:W-:Y:S02]  /*0140*/  IMAD.MOV.U32 R6, RZ, RZ, -0x23270784 ;  /* 0xdcd8f87cff067424 */ /* 0x000fe400078e00ff */
[----:B------:R-:W-:-:S02]  /*0150*/  IMAD.MOV.U32 R7, RZ, RZ, 0x57fa2510 ;  /* 0x57fa2510ff077424 */ /* 0x000fc400078e00ff */
[----:B-1----:R-:W-:-:S04]  /*0160*/  IMAD.WIDE.U32 R8, R12, 0x30, R8 ;  /* 0x000000300c087825 */ /* 0x002fc800078e0008 */
[----:B------:R-:W-:Y:S02]  /*0170*/  IMAD.IADD R9, R9, 0x1, R3 ;  /* 0x0000000109097824 */ /* 0x000fe400078e0203 */
[----:B------:R-:W-:-:S03]  /*0180*/  IMAD.MOV.U32 R3, RZ, RZ, -0x75bd8fc ;  /* 0xf8a42704ff037424 */ /* 0x000fc600078e00ff */
[----:B0-----:R0:W-:Y:S04]  /*0190*/  STG.E.64 desc[UR4][R8.64], R4 ;  /* 0x0000000408007986 */ /* 0x0011e8000c101b04 */
[----:B------:R0:W-:Y:S04]  /*01a0*/  STG.E.64 desc[UR4][R8.64+0x8], R2 ;  /* 0x0000080208007986 */ /* 0x0001e8000c101b04 */
[----:B------:R0:W-:Y:S01]  /*01b0*/  STG.E.64 desc[UR4][R8.64+0x10], R6 ;  /* 0x0000100608007986 */ /* 0x0001e2000c101b04 */
[----:B------:R-:W-:Y:S05]  /*01c0*/  @!P0 BRA `(.L_x_145) ;  /* 0x0000000c00388947 */ /* 0x000fea0003800000 */
[----:B------:R-:W-:-:S07]  /*01d0*/  IMAD.MOV.U32 R14, RZ, RZ, RZ ;  /* 0x000000ffff0e7224 */ /* 0x000fce00078e00ff */
.L_x_151:
[----:B------:R-:W-:Y:S01]  /*01e0*/  LOP3.LUT R15, R12, 0x3, RZ, 0xc0, !PT ;  /* 0x000000030c0f7812 */ /* 0x000fe200078ec0ff */
[----:B------:R-:W-:Y:S03]  /*01f0*/  BSSY.RECONVERGENT B1, `(.L_x_146) ;  /* 0x00000c5000017945 */ /* 0x000fe60003800200 */
[----:B------:R-:W-:-:S04]  /*0200*/  ISETP.NE.U32.AND P0, PT, R15, RZ, PT ;  /* 0x000000ff0f00720c */ /* 0x000fc80003f05070 */
[----:B------:R-:W-:-:S13]  /*0210*/  ISETP.NE.AND.EX P0, PT, RZ, RZ, PT, P0 ;  /* 0x000000ffff00720c */ /* 0x000fda0003f05300 */
[----:B-1----:R-:W-:Y:S05]  /*0220*/  @!P0 BRA `(.L_x_147) ;  /* 0x0000000c00048947 */ /* 0x002fea0003800000 */
[----:B0-----:R-:W0:Y:S01]  /*0230*/  LDC.64 R6, c[0x4][RZ] ;  /* 0x01000000ff067b82 */ /* 0x001e220000000a00 */
[----:B------:R-:W-:Y:S02]  /*0240*/  IMAD.MOV.U32 R16, RZ, RZ, RZ ;  /* 0x000000ffff107224 */ /* 0x000fe400078e00ff */
[----:B0-----:R-:W-:-:S07]  /*0250*/  IMAD.WIDE.U32 R6, R14, 0xc80, R6 ;  /* 0x00000c800e067825 */ /* 0x001fce00078e0006 */
.L_x_150:
[----:B-1----:R-:W-:Y:S01]  /*0260*/  IMAD.MOV.U32 R17, RZ, RZ, RZ ;  /* 0x000000ffff117224 */ /* 0x002fe200078e00ff */
[----:B------:R-:W-:Y:S01]  /*0270*/  CS2R R4, SRZ ;  /* 0x0000000000047805 */ /* 0x000fe2000001ff00 */
[----:B------:R-:W-:Y:S01]  /*0280*/  IMAD.MOV.U32 R19, RZ, RZ, RZ ;  /* 0x000000ffff137224 */ /* 0x000fe200078e00ff */
[----:B------:R-:W-:-:S07]  /*0290*/  CS2R R2, SRZ ;  /* 0x0000000000027805 */ /* 0x000fce000001ff00 */
.L_x_149:
[----:B------:R-:W-:-:S05]  /*02a0*/  IMAD.WIDE.U32 R10, R19, 0x4, R8 ;  /* 0x00000004130a7825 */ /* 0x000fca00078e0008 */
[----:B------:R0:W5:Y:S01]  /*02b0*/  LDG.E R18, desc[UR4][R10.64+0x4] ;  /* 0x000004040a127981 */ /* 0x000162000c1e1900 */
[----:B------:R-:W-:Y:S02]  /*02c0*/  IMAD.SHL.U32 R20, R19, 0x20, RZ ;  /* 0x0000002013147824 */ /* 0x000fe400078e00ff */
[----:B------:R-:W-:-:S07]  /*02d0*/  IMAD.MOV.U32 R21, RZ, RZ, RZ ;  /* 0x000000ffff157224 */ /* 0x000fce00078e00ff */
.L_x_148:
[----:B-----5:R-:W-:Y:S01]  /*02e0*/  SHF.R.U32.HI R24, RZ, R21, R18 ;  /* 0x00000015ff187219 */ /* 0x020fe20000011612 */
[----:B0-----:R-:W-:-:S03]  /*02f0*/  IMAD.IADD R10, R20, 0x1, R21 ;  /* 0x00000001140a7824 */ /* 0x001fc600078e0215 */
[----:B------:R-:W-:-:S04]  /*0300*/  LOP3.LUT R11, R24, 0x1, RZ, 0xc0, !PT ;  /* 0x00000001180b7812 */ /* 0x000fc800078ec0ff */
[----:B------:R-:W-:Y:S01]  /*0310*/  ISETP.NE.U32.AND P0, PT, R11, 0x1, PT ;  /* 0x000000010b00780c */ /* 0x000fe20003f05070 */
[----:B------:R-:W-:-:S03]  /*0320*/  IMAD R11, R10, 0x5, RZ ;  /* 0x000000050a0b7824 */ /* 0x000fc600078e02ff */
[----:B------:R-:W-:Y:S01]  /*0330*/  R2P PR, R24, 0x7e ;  /* 0x0000007e18007804 */ /* 0x000fe20000000000 */
[----:B------:R-:W-:-:S08]  /*0340*/  IMAD.WIDE.U32 R10, R11, 0x4, R6 ;  /* 0x000000040b0a7825 */ /* 0x000fd000078e0006 */
[----:B------:R-:W2:Y:S04]  /*0350*/  @!P0 LDG.E R22, desc[UR4][R10.64+0x10] ;  /* 0x000010040a168981 */ /* 0x000ea8000c1e1900 */
[----:B------:R-:W3:Y:S04]  /*0360*/  @P1 LDG.E R26, desc[UR4][R10.64+0x24] ;  /* 0x000024040a1a1981 */ /* 0x000ee8000c1e1900 */
[----:B------:R-:W4:Y:S04]  /*0370*/  @P2 LDG.E R28, desc[UR4][R10.64+0x38] ;  /* 0x000038040a1c2981 */ /* 0x000f28000c1e1900 */
[----:B------:R-:W4:Y:S04]  /*0380*/  @P3 LDG.E R23, desc[UR4][R10.64+0x4c] ;  /* 0x00004c040a173981 */ /* 0x000f28000c1e1900 */
[----:B------:R-:W4:Y:S01]  /*0390*/  @P1 LDG.E R25, desc[UR4][R10.64+0x20] ;  /* 0x000020040a191981 */ /* 0x000f22000c1e1900 */
[----:B--2---:R-:W-:-:S03]  /*03a0*/  @!P0 LOP3.LUT R5, R5, R22, RZ, 0x3c, !PT ;  /* 0x0000001605058212 */ /* 0x004fc600078e3cff */
[----:B------:R-:W2:Y:S01]  /*03b0*/  @!P0 LDG.E R22, desc[UR4][R10.64] ;  /* 0x000000040a168981 */ /* 0x000ea2000c1e1900 */
[----:B---3--:R-:W-:-:S03]  /*03c0*/  @P1 LOP3.LUT R5, R5, R26, RZ, 0x3c, !PT ;  /* 0x0000001a05051212 */ /* 0x008fc600078e3cff */
[----:B------:R-:W3:Y:S01]  /*03d0*/  @P4 LDG.E R26, desc[UR4][R10.64+0x60] ;  /* 0x000060040a1a4981 */ /* 0x000ee2000c1e1900 */
[----:B----4-:R-:W-:-:S03]  /*03e0*/  @P2 LOP3.LUT R5, R5, R28, RZ, 0x3c, !PT ;  /* 0x0000001c05052212 */ /* 0x010fc600078e3cff */
[----:B------:R-:W4:Y:S01]  /*03f0*/  @P5 LDG.E R28, desc[UR4][R10.64+0x74] ;  /* 0x000074040a1c5981 */ /* 0x000f22000c1e1900 */
[----:B------:R-:W-:-:S03]  /*0400*/  @P3 LOP3.LUT R5, R5, R23, RZ, 0x3c, !PT ;  /* 0x0000001705053212 */ /* 0x000fc600078e3cff */
[----:B------:R-:W4:Y:S01]  /*0410*/  @!P0 LDG.E R23, desc[UR4][R10.64+0x4] ;  /* 0x000004040a178981 */ /* 0x000f22000c1e1900 */
[----:B--2---:R-:W-:-:S03]  /*0420*/  @!P0 LOP3.LUT R17, R17, R22, RZ, 0x3c, !PT ;  /* 0x0000001611118212 */ /* 0x004fc600078e3cff */
[----:B------:R-:W2:Y:S01]  /*0430*/  @!P0 LDG.E R22, desc[UR4][R10.64+0x8] ;  /* 0x000008040a168981 */ /* 0x000ea2000c1e1900 */
[----:B---3--:R-:W-:-:S03]  /*0440*/  @P4 LOP3.LUT R5, R5, R26, RZ, 0x3c, !PT ;  /* 0x0000001a05054212 */ /* 0x008fc600078e3cff */
[----:B------:R-:W3:Y:S01]  /*0450*/  @P1 LDG.E R26, desc[UR4][R10.64+0x14] ;  /* 0x000014040a1a1981 */ /* 0x000ee2000c1e1900 */
[----:B----4-:R-:W-:-:S03]  /*0460*/  @!P0 LOP3.LUT R2, R2, R23, RZ, 0x3c, !PT ;  /* 0x0000001702028212 */ /* 0x010fc600078e3cff */
[----:B------:R-:W4:Y:S01]  /*0470*/  @!P0 LDG.E R23, desc[UR4][R10.64+0xc] ;  /* 0x00000c040a178981 */ /* 0x000f22000c1e1900 */
[----:B--2---:R-:W-:-:S03]  /*0480*/  @!P0 LOP3.LUT R3, R3, R22, RZ, 0x3c, !PT ;  /* 0x0000001603038212 */ /* 0x004fc600078e3cff */
[----:B------:R-:W2:Y:S01]  /*0490*/  @P1 LDG.E R22, desc[UR4][R10.64+0x1c] ;  /* 0x00001c040a161981 */ /* 0x000ea2000c1e1900 */
[----:B---3--:R-:W-:-:S03]  /*04a0*/  @P1 LOP3.LUT R17, R17, R26, RZ, 0x3c, !PT ;  /* 0x0000001a11111212 */ /* 0x008fc600078e3cff */
[----:B------:R-:W3:Y:S01]  /*04b0*/  @P2 LDG.E R26, desc[UR4][R10.64+0x28] ;  /* 0x000028040a1a2981 */ /* 0x000ee2000c1e1900 */
[----:B----4-:R-:W-:-:S03]  /*04c0*/  @!P0 LOP3.LUT R4, R4, R23, RZ, 0x3c, !PT ;  /* 0x0000001704048212 */ /* 0x010fc600078e3cff */
[----:B------:R-:W4:Y:S01]  /*04d0*/  @P1 LDG.E R23, desc[UR4][R10.64+0x18] ;  /* 0x000018040a171981 */ /* 0x000f22000c1e1900 */
[----:B------:R-:W-:-:S03]  /*04e0*/  @P1 LOP3.LUT R4, R4, R25, RZ, 0x3c, !PT ;  /* 0x0000001904041212 */ /* 0x000fc600078e3cff */
[----:B------:R-:W4:Y:S01]  /*04f0*/  @P2 LDG.E R25, desc[UR4][R10.64+0x34] ;  /* 0x000034040a192981 */ /* 0x000f22000c1e1900 */
[----:B--2---:R-:W-:-:S03]  /*0500*/  @P1 LOP3.LUT R3, R3, R22, RZ, 0x3c, !PT ;  /* 0x0000001603031212 */ /* 0x004fc600078e3cff */
[----:B------:R-:W2:Y:S01]  /*0510*/  @P2 LDG.E R22, desc[UR4][R10.64+0x30] ;  /* 0x000030040a162981 */ /* 0x000ea2000c1e1900 */
[----:B---3--:R-:W-:-:S03]  /*0520*/  @P2 LOP3.LUT R17, R17, R26, RZ, 0x3c, !PT ;  /* 0x0000001a11112212 */ /* 0x008fc600078e3cff */
[----:B------:R-:W3:Y:S01]  /*0530*/  @P3 LDG.E R26, desc[UR4][R10.64+0x3c] ;  /* 0x00003c040a1a3981 */ /* 0x000ee2000c1e1900 */
[----:B----4-:R-:W-:-:S03]  /*0540*/  @P1 LOP3.LUT R2, R2, R23, RZ, 0x3c, !PT ;  /* 0x0000001702021212 */ /* 0x010fc600078e3cff */
        /* <DEDUP_REMOVED lines=25> */
[----:B------:R-:W-:Y:S02]  /*06e0*/  LOP3.LUT P0, RZ, R24, 0x80, RZ, 0xc0, !PT ;  /* 0x0000008018ff7812 */ /* 0x000fe4000780c0ff */
[----:B------:R-:W-:Y:S02]  /*06f0*/  @P5 LOP3.LUT R4, R4, R25, RZ, 0x3c, !PT ;  /* 0x0000001904045212 */ /* 0x000fe400078e3cff */
[----:B------:R-:W4:Y:S01]  /*0700*/  @P6 LDG.E R25, desc[UR4][R10.64+0x84] ;  /* 0x000084040a196981 */ /* 0x000f22000c1e1900 */
[----:B--2---:R-:W-:-:S03]  /*0710*/  @P5 LOP3.LUT R3, R3, R22, RZ, 0x3c, !PT ;  /* 0x0000001603035212 */ /* 0x004fc600078e3cff */
[----:B------:R-:W2:Y:S01]  /*0720*/  @P6 LDG.E R22, desc[UR4][R10.64+0x80] ;  /* 0x000080040a166981 */ /* 0x000ea2000c1e1900 */
[----:B---3--:R-:W-:-:S04]  /*0730*/  @P6 LOP3.LUT R17, R17, R26, RZ, 0x3c, !PT ;  /* 0x0000001a11116212 */ /* 0x008fc800078e3cff */
[----:B------:R-:W3:Y:S01]  /*0740*/  @P0 LDG.E R26, desc[UR4][R10.64+0x8c] ;  /* 0x00008c040a1a0981 */ /* 0x000ee2000c1e1900 */
[----:B----4-:R-:W-:-:S03]  /*0750*/  @P5 LOP3.LUT R2, R2, R23, RZ, 0x3c, !PT ;  /* 0x0000001702025212 */ /* 0x010fc600078e3cff */
[----:B------:R-:W4:Y:S01]  /*0760*/  @P6 LDG.E R23, desc[UR4][R10.64+0x7c] ;  /* 0x00007c040a176981 */ /* 0x000f22000c1e1900 */
[----:B------:R-:W-:-:S03]  /*0770*/  @P5 LOP3.LUT R5, R5, R28, RZ, 0x3c, !PT ;  /* 0x0000001c05055212 */ /* 0x000fc600078e3cff */
        /* <DEDUP_REMOVED lines=9> */
[----:B------:R-:W-:Y:S02]  /*0810*/  @P6 LOP3.LUT R5, R5, R28, RZ, 0x3c, !PT ;  /* 0x0000001c05056212 */ /* 0x000fe400078e3cff */
[----:B------:R-:W-:Y:S02]  /*0820*/  @P0 LOP3.LUT R4, R4, R25, RZ, 0x3c, !PT ;  /* 0x0000001904040212 */ /* 0x000fe400078e3cff */
[----:B--2---:R-:W-:Y:S02]  /*0830*/  @P0 LOP3.LUT R3, R3, R22, RZ, 0x3c, !PT ;  /* 0x0000001603030212 */ /* 0x004fe400078e3cff */
[----:B---3--:R-:W-:Y:S02]  /*0840*/  @P0 LOP3.LUT R5, R5, R26, RZ, 0x3c, !PT ;  /* 0x0000001a05050212 */ /* 0x008fe400078e3cff */
[----:B----4-:R-:W-:Y:S02]  /*0850*/  @P0 LOP3.LUT R2, R2, R23, RZ, 0x3c, !PT ;  /* 0x0000001702020212 */ /* 0x010fe400078e3cff */
[----:B------:R-:W-:-:S13]  /*0860*/  R2P PR, R24.B1, 0x7f ;  /* 0x0000007f18007804 */ /* 0x000fda0000001000 */
[----:B------:R-:W2:Y:S04]  /*0870*/  @P0 LDG.E R22, desc[UR4][R10.64+0xa0] ;  /* 0x0000a0040a160981 */ /* 0x000ea8000c1e1900 */
[----:B------:R-:W3:Y:S04]  /*0880*/  @P1 LDG.E R28, desc[UR4][R10.64+0xb4] ;  /* 0x0000b4040a1c1981 */ /* 0x000ee8000c1e1900 */
[----:B------:R-:W4:Y:S04]  /*0890*/  @P0 LDG.E R23, desc[UR4][R10.64+0xa4] ;  /* 0x0000a4040a170981 */ /* 0x000f28000c1e1900 */
[----:B------:R-:W4:Y:S04]  /*08a0*/  @P0 LDG.E R26, desc[UR4][R10.64+0xa8] ;  /* 0x0000a8040a1a0981 */ /* 0x000f28000c1e1900 */
        /* <DEDUP_REMOVED lines=8> */
[----:B------:R-:W2:Y:S01]  /*0930*/  @P2 LDG.E R26, desc[UR4][R10.64+0xc8] ;  /* 0x0000c8040a1a2981 */ /* 0x000ea2000c1e1900 */
[----:B------:R-:W-:-:S03]  /*0940*/  @P0 LOP3.LUT R4, R4, R25, RZ, 0x3c, !PT ;  /* 0x0000001904040212 */ /* 0x000fc600078e3cff */
[----:B------:R-:W2:Y:S01]  /*0950*/  @P2 LDG.E R25, desc[UR4][R10.64+0xcc] ;  /* 0x0000cc040a192981 */ /* 0x000ea2000c1e1900 */
[----:B---3--:R-:W-:Y:S02]  /*0960*/  @P0 LOP3.LUT R5, R5, R28, RZ, 0x3c, !PT ;  /* 0x0000001c05050212 */ /* 0x008fe400078e3cff */
[----:B------:R-:W-:Y:S02]  /*0970*/  LOP3.LUT P0, RZ, R24, 0x8000, RZ, 0xc0, !PT ;  /* 0x0000800018ff7812 */ /* 0x000fe4000780c0ff */
[----:B----4-:R-:W-:Y:S01]  /*0980*/  @P1 LOP3.LUT R2, R2, R23, RZ, 0x3c, !PT ;  /* 0x0000001702021212 */ /* 0x010fe200078e3cff */
[----:B------:R-:W3:Y:S01]  /*0990*/  @P1 LDG.E R24, desc[UR4][R10.64+0xc4] ;  /* 0x0000c4040a181981 */ /* 0x000ee2000c1e1900 */
[----:B--2---:R-:W-:-:S03]  /*09a0*/  @P1 LOP3.LUT R3, R3, R22, RZ, 0x3c, !PT ;  /* 0x0000001603031212 */ /* 0x004fc600078e3cff */
[----:B------:R-:W2:Y:S01]  /*09b0*/  @P1 LDG.E R23, desc[UR4][R10.64+0xc0] ;  /* 0x0000c0040a171981 */ /* 0x000ea2000c1e1900 */
[----:B------:R-:W-:-:S03]  /*09c0*/  @P2 LOP3.LUT R17, R17, R26, RZ, 0x3c, !PT ;  /* 0x0000001a11112212 */ /* 0x000fc600078e3cff */
[----:B------:R-:W4:Y:S04]  /*09d0*/  @P3 LDG.E R26, desc[UR4][R10.64+0xdc] ;  /* 0x0000dc040a1a3981 */ /* 0x000f28000c1e1900 */
[----:B------:R-:W4:Y:S01]  /*09e0*/  @P2 LDG.E R22, desc[UR4][R10.64+0xd0] ;  /* 0x0000d0040a162981 */ /* 0x000f22000c1e1900 */
[----:B------:R-:W-:-:S03]  /*09f0*/  @P2 LOP3.LUT R2, R2, R25, RZ, 0x3c, !PT ;  /* 0x0000001902022212 */ /* 0x000fc600078e3cff */
[----:B------:R-:W4:Y:S04]  /*0a00*/  @P3 LDG.E R25, desc[UR4][R10.64+0xe0] ;  /* 0x0000e0040a193981 */ /* 0x000f28000c1e1900 */
[----:B------:R-:W4:Y:S01]  /*0a10*/  @P0 LDG.E R27, desc[UR4][R10.64+0x138] ;  /* 0x000138040a1b0981 */ /* 0x000f22000c1e1900 */
[----:B---3--:R-:W-:-:S03]  /*0a20*/  @P1 LOP3.LUT R5, R5, R24, RZ, 0x3c, !PT ;  /* 0x0000001805051212 */ /* 0x008fc600078e3cff */
[----:B------:R-:W3:Y:S01]  /*0a30*/  @P2 LDG.E R24, desc[UR4][R10.64+0xd8] ;  /* 0x0000d8040a182981 */ /* 0x000ee2000c1e1900 */
[----:B--2---:R-:W-:-:S03]  /*0a40*/  @P1 LOP3.LUT R4, R4, R23, RZ, 0x3c, !PT ;  /* 0x0000001704041212 */ /* 0x004fc600078e3cff */
[----:B------:R-:W2:Y:S01]  /*0a50*/  @P2 LDG.E R23, desc[UR4][R10.64+0xd4] ;  /* 0x0000d4040a172981 */ /* 0x000ea2000c1e1900 */
[----:B----4-:R-:W-:-:S03]  /*0a60*/  @P3 LOP3.LUT R17, R17, R26, RZ, 0x3c, !PT ;  /* 0x0000001a11113212 */ /* 0x010fc600078e3cff */
[----:B------:R-:W4:Y:S01]  /*0a70*/  @P4 LDG.E R26, desc[UR4][R10.64+0xf0] ;  /* 0x0000f0040a1a4981 */ /* 0x000f22000c1e1900 */
[----:B------:R-:W-:-:S03]  /*0a80*/  @P2 LOP3.LUT R3, R3, R22, RZ, 0x3c, !PT ;  /* 0x0000001603032212 */ /* 0x000fc600078e3cff */
[----:B------:R-:W4:Y:S01]  /*0a90*/  @P3 LDG.E R22, desc[UR4][R10.64+0xe4] ;  /* 0x0000e4040a163981 */ /* 0x000f22000c1e1900 */
[----:B------:R-:W-:-:S03]  /*0aa0*/  @P3 LOP3.LUT R2, R2, R25, RZ, 0x3c, !PT ;  /* 0x0000001902023212 */ /* 0x000fc600078e3cff */
        /* <DEDUP_REMOVED lines=39> */
[----:B------:R-:W-:-:S05]  /*0d20*/  VIADD R21, R21, 0x10 ;  /* 0x0000001015157836 */ /* 0x000fca0000000000 */
[----:B------:R-:W-:Y:S02]  /*0d30*/  ISETP.NE.AND P1, PT, R21, 0x20, PT ;  /* 0x000000201500780c */ /* 0x000fe40003f25270 */
[----:B------:R-:W-:Y:S02]  /*0d40*/  @P0 LOP3.LUT R2, R2, R25, RZ, 0x3c, !PT ;  /* 0x0000001902020212 */ /* 0x000fe400078e3cff */
[----:B---3--:R-:W-:Y:S02]  /*0d50*/  @P6 LOP3.LUT R5, R5, R24, RZ, 0x3c, !PT ;  /* 0x0000001805056212 */ /* 0x008fe400078e3cff */
[----:B--2---:R-:W-:Y:S02]  /*0d60*/  @P6 LOP3.LUT R4, R4, R23, RZ, 0x3c, !PT ;  /* 0x0000001704046212 */ /* 0x004fe400078e3cff */
[----:B----4-:R-:W-:Y:S02]  /*0d70*/  @P0 LOP3.LUT R5, R5, R26, RZ, 0x3c, !PT ;  /* 0x0000001a05050212 */ /* 0x010fe400078e3cff */
[----:B------:R-:W-:-:S02]  /*0d80*/  @P0 LOP3.LUT R4, R4, R27, RZ, 0x3c, !PT ;  /* 0x0000001b04040212 */ /* 0x000fc400078e3cff */
[----:B------:R-:W-:Y:S01]  /*0d90*/  @P0 LOP3.LUT R3, R3, R22, RZ, 0x3c, !PT ;  /* 0x0000001603030212 */ /* 0x000fe200078e3cff */
[----:B------:R-:W-:Y:S06]  /*0da0*/  @P1 BRA `(.L_x_148) ;  /* 0xfffffff4004c1947 */ /* 0x000fec000383ffff */
[----:B------:R-:W-:-:S05]  /*0db0*/  VIADD R19, R19, 0x1 ;  /* 0x0000000113137836 */ /* 0x000fca0000000000 */
[----:B------:R-:W-:-:S13]  /*0dc0*/  ISETP.NE.AND P0, PT, R19, 0x5, PT ;  /* 0x000000051300780c */ /* 0x000fda0003f05270 */
[----:B------:R-:W-:Y:S05]  /*0dd0*/  @P0 BRA `(.L_x_149) ;  /* 0xfffffff400300947 */ /* 0x000fea000383ffff */
[----:B------:R1:W-:Y:S01]  /*0de0*/  STG.E.64 desc[UR4][R8.64+0x8], R2 ;  /* 0x0000080208007986 */ /* 0x0003e2000c101b04 */
[----:B------:R-:W-:-:S03]  /*0df0*/  VIADD R16, R16, 0x1 ;  /* 0x0000000110107836 */ /* 0x000fc60000000000 */
[----:B------:R1:W-:Y:S02]  /*0e00*/  STG.E.64 desc[UR4][R8.64+0x10], R4 ;  /* 0x0000100408007986 */ /* 0x0003e4000c101b04 */
[----:B------:R-:W-:Y:S02]  /*0e10*/  ISETP.GE.U32.AND P0, PT, R16, R15, PT ;  /* 0x0000000f1000720c */ /* 0x000fe40003f06070 */
[----:B------:R1:W-:Y:S11]  /*0e20*/  STG.E desc[UR4][R8.64+0x4], R17 ;  /* 0x0000041108007986 */ /* 0x0003f6000c101904 */
[----:B------:R-:W-:Y:S05]  /*0e30*/  @!P0 BRA `(.L_x_150) ;  /* 0xfffffff400088947 */ /* 0x000fea000383ffff */
.L_x_147:
[----:B------:R-:W-:Y:S05]  /*0e40*/  BSYNC.RECONVERGENT B1 ;  /* 0x0000000000017941 */ /* 0x000fea0003800200 */
.L_x_146:
[----:B------:R-:W-:Y:S01]  /*0e50*/  ISETP.GT.U32.AND P0, PT, R12, 0x3, PT ;  /* 0x000000030c00780c */ /* 0x000fe20003f04070 */
[----:B------:R-:W-:Y:S01]  /*0e60*/  VIADD R14, R14, 0x1 ;  /* 0x000000010e0e7836 */ /* 0x000fe20000000000 */
[--C-:B------:R-:W-:Y:S02]  /*0e70*/  SHF.R.U64 R12, R12, 0x2, R13.reuse ;  /* 0x000000020c0c7819 */ /* 0x100fe4000000120d */
[----:B------:R-:W-:Y:S02]  /*0e80*/  ISETP.GT.U32.AND.EX P0, PT, R13, RZ, PT, P0 ;  /* 0x000000ff0d00720c */ /* 0x000fe40003f04100 */
[----:B------:R-:W-:-:S11]  /*0e90*/  SHF.R.U32.HI R13, RZ, 0x2, R13 ;  /* 0x00000002ff0d7819 */ /* 0x000fd6000001160d */
[----:B------:R-:W-:Y:S05]  /*0ea0*/  @P0 BRA `(.L_x_151) ;  /* 0xfffffff000cc0947 */ /* 0x000fea000383ffff */
.L_x_145:
[----:B------:R-:W-:Y:S05]  /*0eb0*/  BSYNC.RECONVERGENT B0 ;  /* 0x0000000000007941 */ /* 0x000fea0003800200 */
.L_x_144:
[----:B------:R-:W2:Y:S01]  /*0ec0*/  LDCU.64 UR8, c[0x0][0x388] ;  /* 0x00007100ff0877ac */ /* 0x000ea20008000a00 */
[----:B------:R-:W-:Y:S01]  /*0ed0*/  VIADD R12, R0, UR6 ;  /* 0x00000006000c7c36 */ /* 0x000fe20008000000 */
[----:B------:R3:W-:Y:S01]  /*0ee0*/  STG.E.64 desc[UR4][R8.64+0x18], RZ ;  /* 0x000018ff08007986 */ /* 0x0007e2000c101b04 */
[----:B------:R-:W-:Y:S02]  /*0ef0*/  IMAD.MOV.U32 R13, RZ, RZ, RZ ;  /* 0x000000ffff0d7224 */ /* 0x000fe400078e00ff */
[----:B------:R-:W-:Y:S01]  /*0f00*/  IMAD.MOV.U32 R0, RZ, RZ, R12 ;  /* 0x000000ffff007224 */ /* 0x000fe200078e000c */
[----:B------:R3:W-:Y:S04]  /*0f10*/  STG.E desc[UR4][R8.64+0x20], RZ ;  /* 0x000020ff08007986 */ /* 0x0007e8000c101904 */
[----:B------:R3:W-:Y:S01]  /*0f20*/  STG.E.64 desc[UR4][R8.64+0x28], RZ ;  /* 0x000028ff08007986 */ /* 0x0007e2000c101b04 */
[----:B--2---:R-:W-:-:S04]  /*0f30*/  ISETP.GE.U32.AND P0, PT, R12, UR8, PT ;  /* 0x000000080c007c0c */ /* 0x004fc8000bf06070 */
[----:B------:R-:W-:-:S13]  /*0f40*/  ISETP.GE.U32.AND.EX P0, PT, RZ, UR9, PT, P0 ;  /* 0x00000009ff007c0c */ /* 0x000fda000bf06100 */
[----:B---3--:R-:W-:Y:S05]  /*0f50*/  @!P0 BRA `(.L_x_152) ;  /* 0xfffffff000588947 */ /* 0x008fea000383ffff */
[----:B------:R-:W-:Y:S05]  /*0f60*/  EXIT ;  /* 0x000000000000794d */ /* 0x000fea0003800000 */
.L_x_153:
        /* <DEDUP_REMOVED lines=9> */
.L_x_167:


//--------------------- .nv.global.init           --------------------------
	.section	.nv.global.init,"aw",@progbits
	.align	8
.nv.global.init:
	.type		potential_ptr,@object
	.size		potential_ptr,(mrg32k3aM1SubSeq - potential_ptr)
potential_ptr:
        /*0000*/ 	.byte	0x08, 0x00, 0x00, 0x00, 0x00, 0x00, 0x00, 0x00
	.type		mrg32k3aM1SubSeq,@object
	.size		mrg32k3aM1SubSeq,(mrg32k3aM2SubSeq - mrg32k3aM1SubSeq)
mrg32k3aM1SubSeq:
        /* <DEDUP_REMOVED lines=126> */
	.type		mrg32k3aM2SubSeq,@object
	.size		mrg32k3aM2SubSeq,(mrg32k3aM1 - mrg32k3aM2SubSeq)
mrg32k3aM2SubSeq:
        /* <DEDUP_REMOVED lines=126> */
	.type		mrg32k3aM1,@object
	.size		mrg32k3aM1,(mrg32k3aM1Seq - mrg32k3aM1)
mrg32k3aM1:
        /* <DEDUP_REMOVED lines=144> */
	.type		mrg32k3aM1Seq,@object
	.size		mrg32k3aM1Seq,(mrg32k3aM2 - mrg32k3aM1Seq)
mrg32k3aM1Seq:
        /* <DEDUP_REMOVED lines=144> */
	.type		mrg32k3aM2,@object
	.size		mrg32k3aM2,(mrg32k3aM2Seq - mrg32k3aM2)
mrg32k3aM2:
        /* <DEDUP_REMOVED lines=144> */
	.type		mrg32k3aM2Seq,@object
	.size		mrg32k3aM2Seq,(precalc_xorwow_matrix - mrg32k3aM2Seq)
mrg32k3aM2Seq:
        /* <DEDUP_REMOVED lines=144> */
	.type		precalc_xorwow_matrix,@object
	.size		precalc_xorwow_matrix,(precalc_xorwow_offset_matrix - precalc_xorwow_matrix)
precalc_xorwow_matrix:
        /* <DEDUP_REMOVED lines=6400> */
	.type		precalc_xorwow_offset_matrix,@object
	.size		precalc_xorwow_offset_matrix,(.L_1 - precalc_xorwow_offset_matrix)
precalc_xorwow_offset_matrix:
        /* <DEDUP_REMOVED lines=6400> */
.L_1:


//--------------------- .nv.shared.reserved.0     --------------------------
	.section	.nv.shared.reserved.0,"aw",@nobits
	.weak		__nv_reservedSMEM_offset_0_alias
	.size		__nv_reservedSMEM_offset_0_alias, 0, 64
	.other		__nv_reservedSMEM_offset_0_alias,@"STO_CUDA_RESERVED_SHARED STV_DEFAULT"
__nv_reservedSMEM_offset_0_alias:
	.zero		0
	.zero		64


//--------------------- .nv.constant0._Z30action_latticeconf_synchronousPd21metropolis_parametersS_ --------------------------
	.section	.nv.constant0._Z30action_latticeconf_synchronousPd21metropolis_parametersS_,"a",@progbits
	.sectionflags	@""
	.align	4
.nv.constant0._Z30action_latticeconf_synchronousPd21metropolis_parametersS_:
	.zero		1048


//--------------------- .nv.constant0._Z18action_latticeconfPd21metropolis_parametersS_ --------------------------
	.section	.nv.constant0._Z18action_latticeconfPd21metropolis_parametersS_,"a",@progbits
	.sectionflags	@""
	.align	4
.nv.constant0._Z18action_latticeconfPd21metropolis_parametersS_:
	.zero		1048


//--------------------- .nv.constant0._Z15metropolis_stepPdmm21metropolis_parametersP17curandStateXORWOW --------------------------
	.section	.nv.constant0._Z15metropolis_stepPdmm21metropolis_parametersP17curandStateXORWOW,"a",@progbits
	.sectionflags	@""
	.align	4
.nv.constant0._Z15metropolis_stepPdmm21metropolis_parametersP17curandStateXORWOW:
	.zero		1064


//--------------------- .nv.constant0._Z22randomize_double_arrayPdmddP17curandStateXORWOW --------------------------
	.section	.nv.constant0._Z22randomize_double_arrayPdmddP17curandStateXORWOW,"a",@progbits
	.sectionflags	@""
	.align	4
.nv.constant0._Z22randomize_double_arrayPdmddP17curandStateXORWOW:
	.zero		936


//--------------------- .nv.constant0._Z15setup_randomizeP17curandStateXORWOWm --------------------------
	.section	.nv.constant0._Z15setup_randomizeP17curandStateXORWOWm,"a",@progbits
	.sectionflags	@""
	.align	4
.nv.constant0._Z15setup_randomizeP17curandStateXORWOWm:
	.zero		912


//--------------------- SYMBOLS --------------------------

	.type		.nv.reservedSmem.offset0,@object
	.size		.nv.reservedSmem.offset0,0x4
